//
// Generated by NVIDIA NVVM Compiler
//
// Compiler Build ID: CL-36424714
// Cuda compilation tools, release 13.0, V13.0.88
// Based on NVVM 20.0.0
//

.version 9.0
.target sm_100
.address_size 64

	// .globl	hessian_kernel
.func  (.param .b64 func_retval0) __internal_accurate_pow
(
	.param .b64 __internal_accurate_pow_param_0,
	.param .b64 __internal_accurate_pow_param_1
)
;

.visible .entry hessian_kernel(
	.param .u32 hessian_kernel_param_0,
	.param .f64 hessian_kernel_param_1,
	.param .f64 hessian_kernel_param_2,
	.param .u32 hessian_kernel_param_3,
	.param .u64 .ptr .align 1 hessian_kernel_param_4,
	.param .u64 .ptr .align 1 hessian_kernel_param_5,
	.param .u32 hessian_kernel_param_6
)
{
	.reg .pred 	%p<23>;
	.reg .b32 	%r<42>;
	.reg .b64 	%rd<37>;
	.reg .b64 	%fd<76>;

	ld.param.u32 	%r8, [hessian_kernel_param_0];
	ld.param.f64 	%fd14, [hessian_kernel_param_1];
	ld.param.u32 	%r6, [hessian_kernel_param_3];
	ld.param.u64 	%rd4, [hessian_kernel_param_4];
	mov.u32 	%r9, %ctaid.x;
	mov.u32 	%r10, %ntid.x;
	mov.u32 	%r11, %tid.x;
	mad.lo.s32 	%r1, %r9, %r10, %r11;
	mov.u32 	%r12, %ctaid.y;
	mov.u32 	%r13, %ntid.y;
	mov.u32 	%r14, %tid.y;
	mad.lo.s32 	%r2, %r12, %r13, %r14;
	max.s32 	%r15, %r1, %r2;
	setp.ge.s32 	%p4, %r15, %r8;
	setp.eq.s32 	%p5, %r1, %r2;
	or.pred  	%p6, %p5, %p4;
	@%p6 bra 	$L__BB0_10;
	cvta.to.global.u64 	%rd6, %rd4;
	mul.lo.s32 	%r16, %r1, 3;
	cvt.s64.s32 	%rd1, %r16;
	mul.wide.s32 	%rd7, %r16, 8;
	add.s64 	%rd8, %rd6, %rd7;
	ld.global.f64 	%fd16, [%rd8];
	mul.lo.s32 	%r17, %r2, 3;
	cvt.u64.u32 	%rd2, %r17;
	mul.wide.u32 	%rd9, %r17, 8;
	add.s64 	%rd10, %rd6, %rd9;
	ld.global.f64 	%fd17, [%rd10];
	sub.f64 	%fd1, %fd16, %fd17;
	ld.global.f64 	%fd18, [%rd8+8];
	ld.global.f64 	%fd19, [%rd10+8];
	sub.f64 	%fd2, %fd18, %fd19;
	ld.global.f64 	%fd20, [%rd8+16];
	ld.global.f64 	%fd21, [%rd10+16];
	sub.f64 	%fd3, %fd20, %fd21;
	mul.f64 	%fd22, %fd2, %fd2;
	fma.rn.f64 	%fd23, %fd1, %fd1, %fd22;
	fma.rn.f64 	%fd24, %fd3, %fd3, %fd23;
	sqrt.rn.f64 	%fd4, %fd24;
	setp.geu.f64 	%p7, %fd4, %fd14;
	@%p7 bra 	$L__BB0_10;
	rcp.rn.f64 	%fd5, %fd4;
	add.s32 	%r3, %r6, 2;
	cvt.rn.f64.s32 	%fd6, %r3;
	{
	.reg .b32 %temp; 
	mov.b64 	{%temp, %r4}, %fd5;
	}
	{
	.reg .b32 %temp; 
	mov.b64 	{%temp, %r5}, %fd6;
	}
	shr.u32 	%r18, %r5, 20;
	and.b32  	%r19, %r18, 2047;
	add.s32 	%r20, %r19, -1012;
	mov.b64 	%rd11, %fd6;
	shl.b64 	%rd3, %rd11, %r20;
	setp.eq.s64 	%p22, %rd3, -9223372036854775808;
	abs.f64 	%fd7, %fd5;
	{ // callseq 0, 0
	.param .b64 param0;
	st.param.f64 	[param0], %fd7;
	.param .b64 param1;
	st.param.f64 	[param1], %fd6;
	.param .b64 retval0;
	call.uni (retval0), 
	__internal_accurate_pow, 
	(
	param0, 
	param1
	);
	ld.param.f64 	%fd25, [retval0];
	} // callseq 0
	setp.lt.s32 	%p9, %r4, 0;
	neg.f64 	%fd27, %fd25;
	selp.f64 	%fd28, %fd27, %fd25, %p22;
	selp.f64 	%fd75, %fd28, %fd25, %p9;
	setp.neu.f64 	%p10, %fd5, 0d0000000000000000;
	@%p10 bra 	$L__BB0_4;
	setp.eq.s64 	%p11, %rd3, -9223372036854775808;
	abs.f64 	%fd29, %fd6;
	setp.neu.f64 	%p12, %fd29, 0d3FE0000000000000;
	and.pred  	%p22, %p12, %p11;
	selp.b32 	%r21, %r4, 0, %p22;
	setp.lt.s32 	%p13, %r5, 0;
	or.b32  	%r22, %r21, 2146435072;
	selp.b32 	%r23, %r22, %r21, %p13;
	mov.b32 	%r24, 0;
	mov.b64 	%fd75, {%r24, %r23};
$L__BB0_4:
	add.f64 	%fd30, %fd5, %fd6;
	{
	.reg .b32 %temp; 
	mov.b64 	{%temp, %r25}, %fd30;
	}
	and.b32  	%r26, %r25, 2146435072;
	setp.ne.s32 	%p14, %r26, 2146435072;
	@%p14 bra 	$L__BB0_9;
	setp.num.f64 	%p15, %fd5, %fd5;
	@%p15 bra 	$L__BB0_7;
	add.rn.f64 	%fd75, %fd5, %fd6;
	bra.uni 	$L__BB0_9;
$L__BB0_7:
	setp.neu.f64 	%p16, %fd7, 0d7FF0000000000000;
	@%p16 bra 	$L__BB0_9;
	setp.lt.s32 	%p17, %r4, 0;
	setp.lt.s32 	%p18, %r5, 0;
	selp.b32 	%r27, 0, 2146435072, %p18;
	and.b32  	%r28, %r5, 2147483647;
	setp.ne.s32 	%p19, %r28, 1071644672;
	or.b32  	%r29, %r27, -2147483648;
	selp.b32 	%r30, %r29, %r27, %p19;
	selp.b32 	%r31, %r30, %r27, %p22;
	selp.b32 	%r32, %r31, %r27, %p17;
	mov.b32 	%r33, 0;
	mov.b64 	%fd75, {%r33, %r32};
$L__BB0_9:
	ld.param.u32 	%r41, [hessian_kernel_param_6];
	ld.param.u64 	%rd36, [hessian_kernel_param_5];
	ld.param.f64 	%fd73, [hessian_kernel_param_2];
	cvta.to.global.u64 	%rd12, %rd36;
	cvt.u32.u64 	%r34, %rd1;
	cvt.u32.u64 	%r35, %rd2;
	setp.eq.f64 	%p20, %fd5, 0d3FF0000000000000;
	setp.eq.s32 	%p21, %r3, 0;
	selp.f64 	%fd31, 0d3FF0000000000000, %fd75, %p21;
	selp.f64 	%fd32, 0d3FF0000000000000, %fd31, %p20;
	mul.f64 	%fd33, %fd73, %fd32;
	mul.lo.s32 	%r36, %r41, %r34;
	add.s32 	%r37, %r36, %r34;
	mul.wide.s32 	%rd13, %r37, 8;
	add.s64 	%rd14, %rd12, %rd13;
	mul.f64 	%fd34, %fd1, %fd33;
	mul.f64 	%fd35, %fd1, %fd34;
	atom.global.add.f64 	%fd36, [%rd14], %fd35;
	add.s32 	%r38, %r36, %r41;
	cvt.s64.s32 	%rd15, %r38;
	add.s64 	%rd16, %rd15, %rd1;
	shl.b64 	%rd17, %rd16, 3;
	add.s64 	%rd18, %rd12, %rd17;
	mul.f64 	%fd37, %fd2, %fd33;
	mul.f64 	%fd38, %fd2, %fd37;
	atom.global.add.f64 	%fd39, [%rd18+8], %fd38;
	add.s32 	%r39, %r38, %r41;
	cvt.s64.s32 	%rd19, %r39;
	add.s64 	%rd20, %rd19, %rd1;
	shl.b64 	%rd21, %rd20, 3;
	add.s64 	%rd22, %rd12, %rd21;
	mul.f64 	%fd40, %fd3, %fd33;
	mul.f64 	%fd41, %fd3, %fd40;
	atom.global.add.f64 	%fd42, [%rd22+16], %fd41;
	mul.f64 	%fd43, %fd2, %fd34;
	atom.global.add.f64 	%fd44, [%rd14+8], %fd43;
	mul.f64 	%fd45, %fd3, %fd34;
	atom.global.add.f64 	%fd46, [%rd14+16], %fd45;
	mul.wide.s32 	%rd23, %r41, 8;
	add.s64 	%rd24, %rd14, %rd23;
	mul.f64 	%fd47, %fd1, %fd37;
	atom.global.add.f64 	%fd48, [%rd24], %fd47;
	mul.f64 	%fd49, %fd3, %fd37;
	atom.global.add.f64 	%fd50, [%rd24+16], %fd49;
	add.s64 	%rd25, %rd24, %rd23;
	atom.global.add.f64 	%fd51, [%rd25], %fd45;
	atom.global.add.f64 	%fd52, [%rd25+8], %fd49;
	add.s32 	%r40, %r36, %r35;
	mul.wide.s32 	%rd26, %r40, 8;
	add.s64 	%rd27, %rd12, %rd26;
	neg.f64 	%fd53, %fd33;
	mul.f64 	%fd54, %fd1, %fd53;
	mul.f64 	%fd55, %fd1, %fd54;
	atom.global.add.f64 	%fd56, [%rd27], %fd55;
	add.s64 	%rd28, %rd15, %rd2;
	shl.b64 	%rd29, %rd28, 3;
	add.s64 	%rd30, %rd12, %rd29;
	mul.f64 	%fd57, %fd2, %fd53;
	mul.f64 	%fd58, %fd2, %fd57;
	atom.global.add.f64 	%fd59, [%rd30+8], %fd58;
	add.s64 	%rd31, %rd19, %rd2;
	shl.b64 	%rd32, %rd31, 3;
	add.s64 	%rd33, %rd12, %rd32;
	mul.f64 	%fd60, %fd3, %fd53;
	mul.f64 	%fd61, %fd3, %fd60;
	atom.global.add.f64 	%fd62, [%rd33+16], %fd61;
	mul.f64 	%fd63, %fd2, %fd54;
	atom.global.add.f64 	%fd64, [%rd27+8], %fd63;
	mul.f64 	%fd65, %fd3, %fd54;
	atom.global.add.f64 	%fd66, [%rd27+16], %fd65;
	add.s64 	%rd34, %rd27, %rd23;
	mul.f64 	%fd67, %fd1, %fd57;
	atom.global.add.f64 	%fd68, [%rd34], %fd67;
	mul.f64 	%fd69, %fd3, %fd57;
	atom.global.add.f64 	%fd70, [%rd34+16], %fd69;
	add.s64 	%rd35, %rd34, %rd23;
	atom.global.add.f64 	%fd71, [%rd35], %fd65;
	atom.global.add.f64 	%fd72, [%rd35+8], %fd69;
$L__BB0_10:
	ret;

}
	// .globl	perturbation_matrix_kernel
.visible .entry perturbation_matrix_kernel(
	.param .u32 perturbation_matrix_kernel_param_0,
	.param .u32 perturbation_matrix_kernel_param_1,
	.param .u64 .ptr .align 1 perturbation_matrix_kernel_param_2,
	.param .u64 .ptr .align 1 perturbation_matrix_kernel_param_3,
	.param .u32 perturbation_matrix_kernel_param_4
)
{
	.reg .pred 	%p<4>;
	.reg .b32 	%r<20>;
	.reg .b64 	%rd<22>;
	.reg .b64 	%fd<95>;

	ld.param.u32 	%r5, [perturbation_matrix_kernel_param_0];
	ld.param.u32 	%r6, [perturbation_matrix_kernel_param_1];
	ld.param.u64 	%rd2, [perturbation_matrix_kernel_param_3];
	ld.param.u32 	%r4, [perturbation_matrix_kernel_param_4];
	mov.u32 	%r7, %ctaid.x;
	mov.u32 	%r8, %ntid.x;
	mov.u32 	%r9, %tid.x;
	mad.lo.s32 	%r1, %r7, %r8, %r9;
	mov.u32 	%r10, %ctaid.y;
	mov.u32 	%r11, %ntid.y;
	mov.u32 	%r12, %tid.y;
	mad.lo.s32 	%r13, %r10, %r11, %r12;
	setp.ge.s32 	%p1, %r1, %r5;
	setp.ge.s32 	%p2, %r13, %r6;
	or.pred  	%p3, %p1, %p2;
	@%p3 bra 	$L__BB1_2;
	ld.param.u64 	%rd21, [perturbation_matrix_kernel_param_2];
	cvta.to.global.u64 	%rd3, %rd2;
	cvta.to.global.u64 	%rd4, %rd21;
	mul.lo.s32 	%r14, %r1, %r4;
	mul.lo.s32 	%r15, %r13, 3;
	mul.lo.s32 	%r16, %r14, 3;
	add.s32 	%r17, %r16, %r15;
	mul.wide.s32 	%rd5, %r17, 8;
	add.s64 	%rd6, %rd4, %rd5;
	cvt.s64.s32 	%rd7, %r16;
	cvt.u64.u32 	%rd8, %r15;
	add.s64 	%rd9, %rd7, %rd8;
	shl.b64 	%rd10, %rd9, 3;
	add.s64 	%rd11, %rd4, %rd10;
	add.s32 	%r18, %r16, %r4;
	mul.wide.s32 	%rd12, %r4, 8;
	add.s64 	%rd13, %rd6, %rd12;
	cvt.s64.s32 	%rd14, %r18;
	add.s64 	%rd15, %rd14, %rd8;
	shl.b64 	%rd16, %rd15, 3;
	add.s64 	%rd17, %rd4, %rd16;
	add.s64 	%rd18, %rd13, %rd12;
	ld.global.f64 	%fd1, [%rd18+16];
	ld.global.f64 	%fd2, [%rd18+8];
	ld.global.f64 	%fd3, [%rd18];
	ld.global.f64 	%fd4, [%rd17+16];
	ld.global.f64 	%fd5, [%rd17+8];
	ld.global.f64 	%fd6, [%rd13];
	ld.global.f64 	%fd7, [%rd11+16];
	ld.global.f64 	%fd8, [%rd11+8];
	ld.global.f64 	%fd9, [%rd6];
	mul.f64 	%fd10, %fd8, 0d0000000000000000;
	add.f64 	%fd11, %fd9, %fd10;
	fma.rn.f64 	%fd12, %fd7, 0d0000000000000000, %fd11;
	mul.f64 	%fd13, %fd5, 0d0000000000000000;
	add.f64 	%fd14, %fd6, %fd13;
	fma.rn.f64 	%fd15, %fd4, 0d0000000000000000, %fd14;
	mul.f64 	%fd16, %fd2, 0d0000000000000000;
	add.f64 	%fd17, %fd3, %fd16;
	fma.rn.f64 	%fd18, %fd1, 0d0000000000000000, %fd17;
	mul.f64 	%fd19, %fd15, %fd15;
	fma.rn.f64 	%fd20, %fd12, %fd12, %fd19;
	fma.rn.f64 	%fd21, %fd18, %fd18, %fd20;
	sqrt.rn.f64 	%fd22, %fd21;
	fma.rn.f64 	%fd23, %fd9, 0d0000000000000000, %fd8;
	fma.rn.f64 	%fd24, %fd7, 0d0000000000000000, %fd23;
	fma.rn.f64 	%fd25, %fd6, 0d0000000000000000, %fd5;
	fma.rn.f64 	%fd26, %fd4, 0d0000000000000000, %fd25;
	fma.rn.f64 	%fd27, %fd3, 0d0000000000000000, %fd2;
	fma.rn.f64 	%fd28, %fd1, 0d0000000000000000, %fd27;
	mul.f64 	%fd29, %fd26, %fd26;
	fma.rn.f64 	%fd30, %fd24, %fd24, %fd29;
	fma.rn.f64 	%fd31, %fd28, %fd28, %fd30;
	sqrt.rn.f64 	%fd32, %fd31;
	add.f64 	%fd33, %fd22, %fd32;
	fma.rn.f64 	%fd34, %fd9, 0d0000000000000000, %fd10;
	add.f64 	%fd35, %fd7, %fd34;
	fma.rn.f64 	%fd36, %fd6, 0d0000000000000000, %fd13;
	add.f64 	%fd37, %fd36, %fd4;
	fma.rn.f64 	%fd38, %fd3, 0d0000000000000000, %fd16;
	add.f64 	%fd39, %fd38, %fd1;
	mul.f64 	%fd40, %fd37, %fd37;
	fma.rn.f64 	%fd41, %fd35, %fd35, %fd40;
	fma.rn.f64 	%fd42, %fd39, %fd39, %fd41;
	sqrt.rn.f64 	%fd43, %fd42;
	add.f64 	%fd44, %fd33, %fd43;
	mul.f64 	%fd45, %fd8, 0d3FE6A09E667F3BCC;
	fma.rn.f64 	%fd46, %fd9, 0d3FE6A09E667F3BCC, %fd45;
	fma.rn.f64 	%fd47, %fd7, 0d0000000000000000, %fd46;
	mul.f64 	%fd48, %fd5, 0d3FE6A09E667F3BCC;
	fma.rn.f64 	%fd49, %fd6, 0d3FE6A09E667F3BCC, %fd48;
	fma.rn.f64 	%fd50, %fd4, 0d0000000000000000, %fd49;
	mul.f64 	%fd51, %fd2, 0d3FE6A09E667F3BCC;
	fma.rn.f64 	%fd52, %fd3, 0d3FE6A09E667F3BCC, %fd51;
	fma.rn.f64 	%fd53, %fd1, 0d0000000000000000, %fd52;
	mul.f64 	%fd54, %fd50, %fd50;
	fma.rn.f64 	%fd55, %fd47, %fd47, %fd54;
	fma.rn.f64 	%fd56, %fd53, %fd53, %fd55;
	sqrt.rn.f64 	%fd57, %fd56;
	add.f64 	%fd58, %fd44, %fd57;
	fma.rn.f64 	%fd59, %fd9, 0d3FE6A09E667F3BCC, %fd10;
	fma.rn.f64 	%fd60, %fd7, 0d3FE6A09E667F3BCC, %fd59;
	fma.rn.f64 	%fd61, %fd6, 0d3FE6A09E667F3BCC, %fd13;
	fma.rn.f64 	%fd62, %fd4, 0d3FE6A09E667F3BCC, %fd61;
	fma.rn.f64 	%fd63, %fd3, 0d3FE6A09E667F3BCC, %fd16;
	fma.rn.f64 	%fd64, %fd1, 0d3FE6A09E667F3BCC, %fd63;
	mul.f64 	%fd65, %fd62, %fd62;
	fma.rn.f64 	%fd66, %fd60, %fd60, %fd65;
	fma.rn.f64 	%fd67, %fd64, %fd64, %fd66;
	sqrt.rn.f64 	%fd68, %fd67;
	add.f64 	%fd69, %fd58, %fd68;
	fma.rn.f64 	%fd70, %fd9, 0d0000000000000000, %fd45;
	fma.rn.f64 	%fd71, %fd7, 0d3FE6A09E667F3BCC, %fd70;
	fma.rn.f64 	%fd72, %fd6, 0d0000000000000000, %fd48;
	fma.rn.f64 	%fd73, %fd4, 0d3FE6A09E667F3BCC, %fd72;
	fma.rn.f64 	%fd74, %fd3, 0d0000000000000000, %fd51;
	fma.rn.f64 	%fd75, %fd1, 0d3FE6A09E667F3BCC, %fd74;
	mul.f64 	%fd76, %fd73, %fd73;
	fma.rn.f64 	%fd77, %fd71, %fd71, %fd76;
	fma.rn.f64 	%fd78, %fd75, %fd75, %fd77;
	sqrt.rn.f64 	%fd79, %fd78;
	add.f64 	%fd80, %fd69, %fd79;
	mul.f64 	%fd81, %fd8, 0d3FE279A74590331D;
	fma.rn.f64 	%fd82, %fd9, 0d3FE279A74590331D, %fd81;
	fma.rn.f64 	%fd83, %fd7, 0d3FE279A74590331D, %fd82;
	mul.f64 	%fd84, %fd5, 0d3FE279A74590331D;
	fma.rn.f64 	%fd85, %fd6, 0d3FE279A74590331D, %fd84;
	fma.rn.f64 	%fd86, %fd4, 0d3FE279A74590331D, %fd85;
	mul.f64 	%fd87, %fd2, 0d3FE279A74590331D;
	fma.rn.f64 	%fd88, %fd3, 0d3FE279A74590331D, %fd87;
	fma.rn.f64 	%fd89, %fd1, 0d3FE279A74590331D, %fd88;
	mul.f64 	%fd90, %fd86, %fd86;
	fma.rn.f64 	%fd91, %fd83, %fd83, %fd90;
	fma.rn.f64 	%fd92, %fd89, %fd89, %fd91;
	sqrt.rn.f64 	%fd93, %fd92;
	add.f64 	%fd94, %fd80, %fd93;
	mad.lo.s32 	%r19, %r6, %r1, %r13;
	mul.wide.s32 	%rd19, %r19, 8;
	add.s64 	%rd20, %rd3, %rd19;
	st.global.f64 	[%rd20], %fd94;
$L__BB1_2:
	ret;

}
	// .globl	td_perturbation_matrix_kernel
.visible .entry td_perturbation_matrix_kernel(
	.param .u32 td_perturbation_matrix_kernel_param_0,
	.param .u32 td_perturbation_matrix_kernel_param_1,
	.param .u64 .ptr .align 1 td_perturbation_matrix_kernel_param_2,
	.param .u64 .ptr .align 1 td_perturbation_matrix_kernel_param_3,
	.param .u32 td_perturbation_matrix_kernel_param_4
)
{
	.reg .pred 	%p<4>;
	.reg .b32 	%r<18>;
	.reg .b64 	%rd<12>;
	.reg .b64 	%fd<20>;

	ld.param.u32 	%r5, [td_perturbation_matrix_kernel_param_0];
	ld.param.u32 	%r6, [td_perturbation_matrix_kernel_param_1];
	ld.param.u64 	%rd1, [td_perturbation_matrix_kernel_param_2];
	ld.param.u64 	%rd2, [td_perturbation_matrix_kernel_param_3];
	ld.param.u32 	%r4, [td_perturbation_matrix_kernel_param_4];
	mov.u32 	%r7, %ctaid.x;
	mov.u32 	%r8, %ntid.x;
	mov.u32 	%r9, %tid.x;
	mad.lo.s32 	%r1, %r7, %r8, %r9;
	mov.u32 	%r10, %ctaid.y;
	mov.u32 	%r11, %ntid.y;
	mov.u32 	%r12, %tid.y;
	mad.lo.s32 	%r13, %r10, %r11, %r12;
	setp.ge.s32 	%p1, %r1, %r5;
	setp.ge.s32 	%p2, %r13, %r6;
	or.pred  	%p3, %p1, %p2;
	@%p3 bra 	$L__BB2_2;
	cvta.to.global.u64 	%rd3, %rd2;
	cvta.to.global.u64 	%rd4, %rd1;
	mul.lo.s32 	%r14, %r1, %r4;
	mul.lo.s32 	%r15, %r13, 3;
	mad.lo.s32 	%r16, %r14, 3, %r15;
	mul.wide.s32 	%rd5, %r16, 8;
	add.s64 	%rd6, %rd4, %rd5;
	ld.global.f64 	%fd1, [%rd6];
	ld.global.f64 	%fd2, [%rd6+8];
	mul.f64 	%fd3, %fd2, %fd2;
	fma.rn.f64 	%fd4, %fd1, %fd1, %fd3;
	ld.global.f64 	%fd5, [%rd6+16];
	fma.rn.f64 	%fd6, %fd5, %fd5, %fd4;
	mul.wide.s32 	%rd7, %r4, 8;
	add.s64 	%rd8, %rd6, %rd7;
	ld.global.f64 	%fd7, [%rd8];
	fma.rn.f64 	%fd8, %fd7, %fd7, %fd6;
	ld.global.f64 	%fd9, [%rd8+8];
	fma.rn.f64 	%fd10, %fd9, %fd9, %fd8;
	ld.global.f64 	%fd11, [%rd8+16];
	fma.rn.f64 	%fd12, %fd11, %fd11, %fd10;
	add.s64 	%rd9, %rd8, %rd7;
	ld.global.f64 	%fd13, [%rd9];
	fma.rn.f64 	%fd14, %fd13, %fd13, %fd12;
	ld.global.f64 	%fd15, [%rd9+8];
	fma.rn.f64 	%fd16, %fd15, %fd15, %fd14;
	ld.global.f64 	%fd17, [%rd9+16];
	fma.rn.f64 	%fd18, %fd17, %fd17, %fd16;
	sqrt.rn.f64 	%fd19, %fd18;
	mad.lo.s32 	%r17, %r6, %r1, %r13;
	mul.wide.s32 	%rd10, %r17, 8;
	add.s64 	%rd11, %rd3, %rd10;
	st.global.f64 	[%rd11], %fd19;
$L__BB2_2:
	ret;

}
.func  (.param .b64 func_retval0) __internal_accurate_pow(
	.param .b64 __internal_accurate_pow_param_0,
	.param .b64 __internal_accurate_pow_param_1
)
{
	.reg .pred 	%p<8>;
	.reg .b32 	%r<49>;
	.reg .b32 	%f<3>;
	.reg .b64 	%fd<109>;

	ld.param.f64 	%fd10, [__internal_accurate_pow_param_0];
	ld.param.f64 	%fd11, [__internal_accurate_pow_param_1];
	{
	.reg .b32 %temp; 
	mov.b64 	{%temp, %r46}, %fd10;
	}
	{
	.reg .b32 %temp; 
	mov.b64 	{%r45, %temp}, %fd10;
	}
	shr.u32 	%r47, %r46, 20;
	setp.gt.u32 	%p1, %r46, 1048575;
	@%p1 bra 	$L__BB3_2;
	mul.f64 	%fd12, %fd10, 0d4350000000000000;
	{
	.reg .b32 %temp; 
	mov.b64 	{%temp, %r46}, %fd12;
	}
	{
	.reg .b32 %temp; 
	mov.b64 	{%r45, %temp}, %fd12;
	}
	shr.u32 	%r16, %r46, 20;
	add.s32 	%r47, %r16, -54;
$L__BB3_2:
	add.s32 	%r48, %r47, -1023;
	and.b32  	%r17, %r46, -2146435073;
	or.b32  	%r18, %r17, 1072693248;
	mov.b64 	%fd107, {%r45, %r18};
	setp.lt.u32 	%p2, %r18, 1073127583;
	@%p2 bra 	$L__BB3_4;
	{
	.reg .b32 %temp; 
	mov.b64 	{%r19, %temp}, %fd107;
	}
	{
	.reg .b32 %temp; 
	mov.b64 	{%temp, %r20}, %fd107;
	}
	add.s32 	%r21, %r20, -1048576;
	mov.b64 	%fd107, {%r19, %r21};
	add.s32 	%r48, %r47, -1022;
$L__BB3_4:
	add.f64 	%fd13, %fd107, 0dBFF0000000000000;
	add.f64 	%fd14, %fd107, 0d3FF0000000000000;
	rcp.approx.ftz.f64 	%fd15, %fd14;
	neg.f64 	%fd16, %fd14;
	fma.rn.f64 	%fd17, %fd16, %fd15, 0d3FF0000000000000;
	fma.rn.f64 	%fd18, %fd17, %fd17, %fd17;
	fma.rn.f64 	%fd19, %fd18, %fd15, %fd15;
	mul.f64 	%fd20, %fd13, %fd19;
	fma.rn.f64 	%fd21, %fd13, %fd19, %fd20;
	mul.f64 	%fd22, %fd21, %fd21;
	fma.rn.f64 	%fd23, %fd22, 0d3EB0F5FF7D2CAFE2, 0d3ED0F5D241AD3B5A;
	fma.rn.f64 	%fd24, %fd23, %fd22, 0d3EF3B20A75488A3F;
	fma.rn.f64 	%fd25, %fd24, %fd22, 0d3F1745CDE4FAECD5;
	fma.rn.f64 	%fd26, %fd25, %fd22, 0d3F3C71C7258A578B;
	fma.rn.f64 	%fd27, %fd26, %fd22, 0d3F6249249242B910;
	fma.rn.f64 	%fd28, %fd27, %fd22, 0d3F89999999999DFB;
	sub.f64 	%fd29, %fd13, %fd21;
	add.f64 	%fd30, %fd29, %fd29;
	neg.f64 	%fd31, %fd21;
	fma.rn.f64 	%fd32, %fd31, %fd13, %fd30;
	mul.f64 	%fd33, %fd19, %fd32;
	fma.rn.f64 	%fd34, %fd22, %fd28, 0d3FB5555555555555;
	mov.f64 	%fd35, 0d3FB5555555555555;
	sub.f64 	%fd36, %fd35, %fd34;
	fma.rn.f64 	%fd37, %fd22, %fd28, %fd36;
	add.f64 	%fd38, %fd37, 0dBC46A4CB00B9E7B0;
	add.f64 	%fd39, %fd34, %fd38;
	sub.f64 	%fd40, %fd34, %fd39;
	add.f64 	%fd41, %fd38, %fd40;
	mul.rn.f64 	%fd42, %fd21, %fd21;
	neg.f64 	%fd43, %fd42;
	fma.rn.f64 	%fd44, %fd21, %fd21, %fd43;
	{
	.reg .b32 %temp; 
	mov.b64 	{%r22, %temp}, %fd33;
	}
	{
	.reg .b32 %temp; 
	mov.b64 	{%temp, %r23}, %fd33;
	}
	add.s32 	%r24, %r23, 1048576;
	mov.b64 	%fd45, {%r22, %r24};
	fma.rn.f64 	%fd46, %fd21, %fd45, %fd44;
	mul.rn.f64 	%fd47, %fd42, %fd21;
	neg.f64 	%fd48, %fd47;
	fma.rn.f64 	%fd49, %fd42, %fd21, %fd48;
	fma.rn.f64 	%fd50, %fd42, %fd33, %fd49;
	fma.rn.f64 	%fd51, %fd46, %fd21, %fd50;
	mul.rn.f64 	%fd52, %fd39, %fd47;
	neg.f64 	%fd53, %fd52;
	fma.rn.f64 	%fd54, %fd39, %fd47, %fd53;
	fma.rn.f64 	%fd55, %fd39, %fd51, %fd54;
	fma.rn.f64 	%fd56, %fd41, %fd47, %fd55;
	add.f64 	%fd57, %fd52, %fd56;
	sub.f64 	%fd58, %fd52, %fd57;
	add.f64 	%fd59, %fd56, %fd58;
	add.f64 	%fd60, %fd21, %fd57;
	sub.f64 	%fd61, %fd21, %fd60;
	add.f64 	%fd62, %fd57, %fd61;
	add.f64 	%fd63, %fd59, %fd62;
	add.f64 	%fd64, %fd33, %fd63;
	add.f64 	%fd65, %fd60, %fd64;
	sub.f64 	%fd66, %fd60, %fd65;
	add.f64 	%fd67, %fd64, %fd66;
	xor.b32  	%r25, %r48, -2147483648;
	mov.b32 	%r26, 1127219200;
	mov.b64 	%fd68, {%r25, %r26};
	mov.b32 	%r27, -2147483648;
	mov.b64 	%fd69, {%r27, %r26};
	sub.f64 	%fd70, %fd68, %fd69;
	fma.rn.f64 	%fd71, %fd70, 0d3FE62E42FEFA39EF, %fd65;
	fma.rn.f64 	%fd72, %fd70, 0dBFE62E42FEFA39EF, %fd71;
	sub.f64 	%fd73, %fd72, %fd65;
	sub.f64 	%fd74, %fd67, %fd73;
	fma.rn.f64 	%fd75, %fd70, 0d3C7ABC9E3B39803F, %fd74;
	add.f64 	%fd76, %fd71, %fd75;
	sub.f64 	%fd77, %fd71, %fd76;
	add.f64 	%fd78, %fd75, %fd77;
	{
	.reg .b32 %temp; 
	mov.b64 	{%temp, %r28}, %fd11;
	}
	{
	.reg .b32 %temp; 
	mov.b64 	{%r29, %temp}, %fd11;
	}
	shl.b32 	%r30, %r28, 1;
	setp.gt.u32 	%p3, %r30, -33554433;
	and.b32  	%r31, %r28, -15728641;
	selp.b32 	%r32, %r31, %r28, %p3;
	mov.b64 	%fd79, {%r29, %r32};
	mul.rn.f64 	%fd80, %fd76, %fd79;
	neg.f64 	%fd81, %fd80;
	fma.rn.f64 	%fd82, %fd76, %fd79, %fd81;
	fma.rn.f64 	%fd83, %fd78, %fd79, %fd82;
	add.f64 	%fd4, %fd80, %fd83;
	sub.f64 	%fd84, %fd80, %fd4;
	add.f64 	%fd5, %fd83, %fd84;
	fma.rn.f64 	%fd85, %fd4, 0d3FF71547652B82FE, 0d4338000000000000;
	{
	.reg .b32 %temp; 
	mov.b64 	{%r13, %temp}, %fd85;
	}
	mov.f64 	%fd86, 0dC338000000000000;
	add.rn.f64 	%fd87, %fd85, %fd86;
	fma.rn.f64 	%fd88, %fd87, 0dBFE62E42FEFA39EF, %fd4;
	fma.rn.f64 	%fd89, %fd87, 0dBC7ABC9E3B39803F, %fd88;
	fma.rn.f64 	%fd90, %fd89, 0d3E5ADE1569CE2BDF, 0d3E928AF3FCA213EA;
	fma.rn.f64 	%fd91, %fd90, %fd89, 0d3EC71DEE62401315;
	fma.rn.f64 	%fd92, %fd91, %fd89, 0d3EFA01997C89EB71;
	fma.rn.f64 	%fd93, %fd92, %fd89, 0d3F2A01A014761F65;
	fma.rn.f64 	%fd94, %fd93, %fd89, 0d3F56C16C1852B7AF;
	fma.rn.f64 	%fd95, %fd94, %fd89, 0d3F81111111122322;
	fma.rn.f64 	%fd96, %fd95, %fd89, 0d3FA55555555502A1;
	fma.rn.f64 	%fd97, %fd96, %fd89, 0d3FC5555555555511;
	fma.rn.f64 	%fd98, %fd97, %fd89, 0d3FE000000000000B;
	fma.rn.f64 	%fd99, %fd98, %fd89, 0d3FF0000000000000;
	fma.rn.f64 	%fd100, %fd99, %fd89, 0d3FF0000000000000;
	{
	.reg .b32 %temp; 
	mov.b64 	{%r14, %temp}, %fd100;
	}
	{
	.reg .b32 %temp; 
	mov.b64 	{%temp, %r15}, %fd100;
	}
	shl.b32 	%r33, %r13, 20;
	add.s32 	%r34, %r33, %r15;
	mov.b64 	%fd108, {%r14, %r34};
	{
	.reg .b32 %temp; 
	mov.b64 	{%temp, %r35}, %fd4;
	}
	mov.b32 	%f2, %r35;
	abs.f32 	%f1, %f2;
	setp.lt.f32 	%p4, %f1, 0f4086232B;
	@%p4 bra 	$L__BB3_7;
	setp.lt.f64 	%p5, %fd4, 0d0000000000000000;
	add.f64 	%fd101, %fd4, 0d7FF0000000000000;
	selp.f64 	%fd108, 0d0000000000000000, %fd101, %p5;
	setp.geu.f32 	%p6, %f1, 0f40874800;
	@%p6 bra 	$L__BB3_7;
	shr.u32 	%r36, %r13, 31;
	add.s32 	%r37, %r13, %r36;
	shr.s32 	%r38, %r37, 1;
	shl.b32 	%r39, %r38, 20;
	add.s32 	%r40, %r15, %r39;
	mov.b64 	%fd102, {%r14, %r40};
	sub.s32 	%r41, %r13, %r38;
	shl.b32 	%r42, %r41, 20;
	add.s32 	%r43, %r42, 1072693248;
	mov.b32 	%r44, 0;
	mov.b64 	%fd103, {%r44, %r43};
	mul.f64 	%fd108, %fd103, %fd102;
$L__BB3_7:
	abs.f64 	%fd104, %fd108;
	setp.eq.f64 	%p7, %fd104, 0d7FF0000000000000;
	fma.rn.f64 	%fd105, %fd108, %fd5, %fd108;
	selp.f64 	%fd106, %fd108, %fd105, %p7;
	st.param.f64 	[func_retval0], %fd106;
	ret;

}


// ===== COMPILED SASS (sm_100) =====

	.target	sm_100

	.elftype	@"ET_EXEC"


//--------------------- .note.nv.tkinfo           --------------------------
	.section	.note.nv.tkinfo,"",@"SHT_NOTE"
	.sectionflags	@"SHF_NOTE_NV_TKINFO"
	.tkinfo
        /*0018*/ 	.word	0x00000002
        /*0030*/ 	.string	""
        /*0030*/ 	.string	"ptxas"
        /*0030*/ 	.string	"Cuda compilation tools, release 13.0, V13.0.88"
        /*0030*/ 	.string	"Build cuda_13.0.r13.0/compiler.36424714_0"
        /*0030*/ 	.string	"-arch sm_100 -m 64 "



//--------------------- .note.nv.cuinfo           --------------------------
	.section	.note.nv.cuinfo,"",@"SHT_NOTE"
	.sectionflags	@"SHF_NOTE_NV_CUINFO"
        /*0018*/ 	.short	0x0002
        /*001a*/ 	.short	0x0064
        /*001c*/ 	.short	0x0082
	.zero		2


//--------------------- .nv.info                  --------------------------
	.section	.nv.info,"",@"SHT_CUDA_INFO"
	.align	4


	//----- nvinfo : EIATTR_REGCOUNT
	.align		4
        /*0000*/ 	.byte	0x04, 0x2f
        /*0002*/ 	.short	(.L_1 - .L_0)
	.align		4
.L_0:
        /*0004*/ 	.word	index@(hessian_kernel)
        /*0008*/ 	.word	0x00000028


	//----- nvinfo : EIATTR_FRAME_SIZE
	.align		4
.L_1:
        /*000c*/ 	.byte	0x04, 0x11
        /*000e*/ 	.short	(.L_3 - .L_2)
	.align		4
.L_2:
        /*0010*/ 	.word	index@($hessian_kernel$__internal_accurate_pow)
        /*0014*/ 	.word	0x00000000


	//----- nvinfo : EIATTR_FRAME_SIZE
	.align		4
.L_3:
        /*0018*/ 	.byte	0x04, 0x11
        /*001a*/ 	.short	(.L_5 - .L_4)
	.align		4
.L_4:
        /*001c*/ 	.word	index@($__internal_3_$__cuda_sm20_dsqrt_rn_f64_mediumpath_v1)
        /*0020*/ 	.word	0x00000000


	//----- nvinfo : EIATTR_FRAME_SIZE
	.align		4
.L_5:
        /*0024*/ 	.byte	0x04, 0x11
        /*0026*/ 	.short	(.L_7 - .L_6)
	.align		4
.L_6:
        /*0028*/ 	.word	index@($__internal_2_$__cuda_sm20_dblrcp_rn_slowpath_v3)
        /*002c*/ 	.word	0x00000000


	//----- nvinfo : EIATTR_FRAME_SIZE
	.align		4
.L_7:
        /*0030*/ 	.byte	0x04, 0x11
        /*0032*/ 	.short	(.L_9 - .L_8)
	.align		4
.L_8:
        /*0034*/ 	.word	index@(hessian_kernel)
        /*0038*/ 	.word	0x00000000


	//----- nvinfo : EIATTR_REGCOUNT
	.align		4
.L_9:
        /*003c*/ 	.byte	0x04, 0x2f
        /*003e*/ 	.short	(.L_11 - .L_10)
	.align		4
.L_10:
        /*0040*/ 	.word	index@(perturbation_matrix_kernel)
        /*0044*/ 	.word	0x0000002c


	//----- nvinfo : EIATTR_FRAME_SIZE
	.align		4
.L_11:
        /*0048*/ 	.byte	0x04, 0x11
        /*004a*/ 	.short	(.L_13 - .L_12)
	.align		4
.L_12:
        /*004c*/ 	.word	index@($__internal_1_$__cuda_sm20_dsqrt_rn_f64_mediumpath_v1)
        /*0050*/ 	.word	0x00000000


	//----- nvinfo : EIATTR_FRAME_SIZE
	.align		4
.L_13:
        /*0054*/ 	.byte	0x04, 0x11
        /*0056*/ 	.short	(.L_15 - .L_14)
	.align		4
.L_14:
        /*0058*/ 	.word	index@(perturbation_matrix_kernel)
        /*005c*/ 	.word	0x00000000


	//----- nvinfo : EIATTR_REGCOUNT
	.align		4
.L_15:
        /*0060*/ 	.byte	0x04, 0x2f
        /*0062*/ 	.short	(.L_17 - .L_16)
	.align		4
.L_16:
        /*0064*/ 	.word	index@(td_perturbation_matrix_kernel)
        /*0068*/ 	.word	0x0000001e


	//----- nvinfo : EIATTR_FRAME_SIZE
	.align		4
.L_17:
        /*006c*/ 	.byte	0x04, 0x11
        /*006e*/ 	.short	(.L_19 - .L_18)
	.align		4
.L_18:
        /*0070*/ 	.word	index@($__internal_0_$__cuda_sm20_dsqrt_rn_f64_mediumpath_v1)
        /*0074*/ 	.word	0x00000000


	//----- nvinfo : EIATTR_FRAME_SIZE
	.align		4
.L_19:
        /*0078*/ 	.byte	0x04, 0x11
        /*007a*/ 	.short	(.L_21 - .L_20)
	.align		4
.L_20:
        /*007c*/ 	.word	index@(td_perturbation_matrix_kernel)
        /*0080*/ 	.word	0x00000000


	//----- nvinfo : EIATTR_MIN_STACK_SIZE
	.align		4
.L_21:
        /*0084*/ 	.byte	0x04, 0x12
        /*0086*/ 	.short	(.L_23 - .L_22)
	.align		4
.L_22:
        /*0088*/ 	.word	index@(td_perturbation_matrix_kernel)
        /*008c*/ 	.word	0x00000000


	//----- nvinfo : EIATTR_MIN_STACK_SIZE
	.align		4
.L_23:
        /*0090*/ 	.byte	0x04, 0x12
        /*0092*/ 	.short	(.L_25 - .L_24)
	.align		4
.L_24:
        /*0094*/ 	.word	index@(perturbation_matrix_kernel)
        /*0098*/ 	.word	0x00000000


	//----- nvinfo : EIATTR_MIN_STACK_SIZE
	.align		4
.L_25:
        /*009c*/ 	.byte	0x04, 0x12
        /*009e*/ 	.short	(.L_27 - .L_26)
	.align		4
.L_26:
        /*00a0*/ 	.word	index@(hessian_kernel)
        /*00a4*/ 	.word	0x00000000
.L_27:


//--------------------- .nv.compat                --------------------------
	.section	.nv.compat,"",@"SHT_CUDA_COMPAT_INFO"
	.align	4
        /*0000*/ 	.byte	0x02, 0x09, 0x00, 0x00, 0x02, 0x02, 0x01, 0x00, 0x02, 0x05, 0x05, 0x00, 0x03, 0x07, 0x01, 0x01
        /*0010*/ 	.byte	0x02, 0x03, 0x00, 0x00, 0x02, 0x06, 0x01, 0x00, 0x04, 0x0b, 0x08, 0x00, 0x01, 0x00, 0x00, 0x00
        /*0020*/ 	.byte	0x00, 0x00, 0x00, 0x00


//--------------------- .nv.info.td_perturbation_matrix_kernel --------------------------
	.section	.nv.info.td_perturbation_matrix_kernel,"",@"SHT_CUDA_INFO"
	.sectionflags	@""
	.align	4


	//----- nvinfo : EIATTR_CUDA_API_VERSION
	.align		4
        /*0000*/ 	.byte	0x04, 0x37
        /*0002*/ 	.short	(.L_29 - .L_28)
.L_28:
        /*0004*/ 	.word	0x00000082


	//----- nvinfo : EIATTR_KPARAM_INFO
	.align		4
.L_29:
        /*0008*/ 	.byte	0x04, 0x17
        /*000a*/ 	.short	(.L_31 - .L_30)
.L_30:
        /*000c*/ 	.word	0x00000000
        /*0010*/ 	.short	0x0004
        /*0012*/ 	.short	0x0018
        /*0014*/ 	.byte	0x00, 0xf0, 0x11, 0x00


	//----- nvinfo : EIATTR_KPARAM_INFO
	.align		4
.L_31:
        /*0018*/ 	.byte	0x04, 0x17
        /*001a*/ 	.short	(.L_33 - .L_32)
.L_32:
        /*001c*/ 	.word	0x00000000
        /*0020*/ 	.short	0x0003
        /*0022*/ 	.short	0x0010
        /*0024*/ 	.byte	0x00, 0xf5, 0x21, 0x00


	//----- nvinfo : EIATTR_KPARAM_INFO
	.align		4
.L_33:
        /*0028*/ 	.byte	0x04, 0x17
        /*002a*/ 	.short	(.L_35 - .L_34)
.L_34:
        /*002c*/ 	.word	0x00000000
        /*0030*/ 	.short	0x0002
        /*0032*/ 	.short	0x0008
        /*0034*/ 	.byte	0x00, 0xf5, 0x21, 0x00


	//----- nvinfo : EIATTR_KPARAM_INFO
	.align		4
.L_35:
        /*0038*/ 	.byte	0x04, 0x17
        /*003a*/ 	.short	(.L_37 - .L_36)
.L_36:
        /*003c*/ 	.word	0x00000000
        /*0040*/ 	.short	0x0001
        /*0042*/ 	.short	0x0004
        /*0044*/ 	.byte	0x00, 0xf0, 0x11, 0x00


	//----- nvinfo : EIATTR_KPARAM_INFO
	.align		4
.L_37:
        /*0048*/ 	.byte	0x04, 0x17
        /*004a*/ 	.short	(.L_39 - .L_38)
.L_38:
        /*004c*/ 	.word	0x00000000
        /*0050*/ 	.short	0x0000
        /*0052*/ 	.short	0x0000
        /*0054*/ 	.byte	0x00, 0xf0, 0x11, 0x00


	//----- nvinfo : EIATTR_SPARSE_MMA_MASK
	.align		4
.L_39:
        /*0058*/ 	.byte	0x03, 0x50
        /*005a*/ 	.short	0x0000


	//----- nvinfo : EIATTR_MAXREG_COUNT
	.align		4
        /*005c*/ 	.byte	0x03, 0x1b
        /*005e*/ 	.short	0x00ff


	//----- nvinfo : EIATTR_MERCURY_ISA_VERSION
	.align		4
        /*0060*/ 	.byte	0x03, 0x5f
        /*0062*/ 	.short	0x0101


	//----- nvinfo : EIATTR_VRC_CTA_INIT_COUNT
	.align		4
        /*0064*/ 	.byte	0x02, 0x4a
	.zero		1
	.zero		1


	//----- nvinfo : EIATTR_EXIT_INSTR_OFFSETS
	.align		4
        /*0068*/ 	.byte	0x04, 0x1c
        /*006a*/ 	.short	(.L_41 - .L_40)


	//   ....[0]....
.L_40:
        /*006c*/ 	.word	0x000000c0


	//   ....[1]....
        /*0070*/ 	.word	0x00000400


	//----- nvinfo : EIATTR_CRS_STACK_SIZE
	.align		4
.L_41:
        /*0074*/ 	.byte	0x04, 0x1e
        /*0076*/ 	.short	(.L_43 - .L_42)
.L_42:
        /*0078*/ 	.word	0x00000000


	//----- nvinfo : EIATTR_CBANK_PARAM_SIZE
	.align		4
.L_43:
        /*007c*/ 	.byte	0x03, 0x19
        /*007e*/ 	.short	0x001c


	//----- nvinfo : EIATTR_PARAM_CBANK
	.align		4
        /*0080*/ 	.byte	0x04, 0x0a
        /*0082*/ 	.short	(.L_45 - .L_44)
	.align		4
.L_44:
        /*0084*/ 	.word	index@(.nv.constant0.td_perturbation_matrix_kernel)
        /*0088*/ 	.short	0x0380
        /*008a*/ 	.short	0x001c


	//----- nvinfo : EIATTR_SW_WAR
	.align		4
.L_45:
        /*008c*/ 	.byte	0x04, 0x36
        /*008e*/ 	.short	(.L_47 - .L_46)
.L_46:
        /*0090*/ 	.word	0x00000008
.L_47:


//--------------------- .nv.info.perturbation_matrix_kernel --------------------------
	.section	.nv.info.perturbation_matrix_kernel,"",@"SHT_CUDA_INFO"
	.sectionflags	@""
	.align	4


	//----- nvinfo : EIATTR_CUDA_API_VERSION
	.align		4
        /*0000*/ 	.byte	0x04, 0x37
        /*0002*/ 	.short	(.L_49 - .L_48)
.L_48:
        /*0004*/ 	.word	0x00000082


	//----- nvinfo : EIATTR_KPARAM_INFO
	.align		4
.L_49:
        /*0008*/ 	.byte	0x04, 0x17
        /*000a*/ 	.short	(.L_51 - .L_50)
.L_50:
        /*000c*/ 	.word	0x00000000
        /*0010*/ 	.short	0x0004
        /*0012*/ 	.short	0x0018
        /*0014*/ 	.byte	0x00, 0xf0, 0x11, 0x00


	//----- nvinfo : EIATTR_KPARAM_INFO
	.align		4
.L_51:
        /*0018*/ 	.byte	0x04, 0x17
        /*001a*/ 	.short	(.L_53 - .L_52)
.L_52:
        /*001c*/ 	.word	0x00000000
        /*0020*/ 	.short	0x0003
        /*0022*/ 	.short	0x0010
        /*0024*/ 	.byte	0x00, 0xf5, 0x21, 0x00


	//----- nvinfo : EIATTR_KPARAM_INFO
	.align		4
.L_53:
        /*0028*/ 	.byte	0x04, 0x17
        /*002a*/ 	.short	(.L_55 - .L_54)
.L_54:
        /*002c*/ 	.word	0x00000000
        /*0030*/ 	.short	0x0002
        /*0032*/ 	.short	0x0008
        /*0034*/ 	.byte	0x00, 0xf5, 0x21, 0x00


	//----- nvinfo : EIATTR_KPARAM_INFO
	.align		4
.L_55:
        /*0038*/ 	.byte	0x04, 0x17
        /*003a*/ 	.short	(.L_57 - .L_56)
.L_56:
        /*003c*/ 	.word	0x00000000
        /*0040*/ 	.short	0x0001
        /*0042*/ 	.short	0x0004
        /*0044*/ 	.byte	0x00, 0xf0, 0x11, 0x00


	//----- nvinfo : EIATTR_KPARAM_INFO
	.align		4
.L_57:
        /*0048*/ 	.byte	0x04, 0x17
        /*004a*/ 	.short	(.L_59 - .L_58)
.L_58:
        /*004c*/ 	.word	0x00000000
        /*0050*/ 	.short	0x0000
        /*0052*/ 	.short	0x0000
        /*0054*/ 	.byte	0x00, 0xf0, 0x11, 0x00


	//----- nvinfo : EIATTR_SPARSE_MMA_MASK
	.align		4
.L_59:
        /*0058*/ 	.byte	0x03, 0x50
        /*005a*/ 	.short	0x0000


	//----- nvinfo : EIATTR_MAXREG_COUNT
	.align		4
        /*005c*/ 	.byte	0x03, 0x1b
        /*005e*/ 	.short	0x00ff


	//----- nvinfo : EIATTR_MERCURY_ISA_VERSION
	.align		4
        /*0060*/ 	.byte	0x03, 0x5f
        /*0062*/ 	.short	0x0101


	//----- nvinfo : EIATTR_VRC_CTA_INIT_COUNT
	.align		4
        /*0064*/ 	.byte	0x02, 0x4a
	.zero		1
	.zero		1


	//----- nvinfo : EIATTR_EXIT_INSTR_OFFSETS
	.align		4
        /*0068*/ 	.byte	0x04, 0x1c
        /*006a*/ 	.short	(.L_61 - .L_60)


	//   ....[0]....
.L_60:
        /*006c*/ 	.word	0x000000c0


	//   ....[1]....
        /*0070*/ 	.word	0x00001320


	//----- nvinfo : EIATTR_CRS_STACK_SIZE
	.align		4
.L_61:
        /*0074*/ 	.byte	0x04, 0x1e
        /*0076*/ 	.short	(.L_63 - .L_62)
.L_62:
        /*0078*/ 	.word	0x00000000


	//----- nvinfo : EIATTR_CBANK_PARAM_SIZE
	.align		4
.L_63:
        /*007c*/ 	.byte	0x03, 0x19
        /*007e*/ 	.short	0x001c


	//----- nvinfo : EIATTR_PARAM_CBANK
	.align		4
        /*0080*/ 	.byte	0x04, 0x0a
        /*0082*/ 	.short	(.L_65 - .L_64)
	.align		4
.L_64:
        /*0084*/ 	.word	index@(.nv.constant0.perturbation_matrix_kernel)
        /*0088*/ 	.short	0x0380
        /*008a*/ 	.short	0x001c


	//----- nvinfo : EIATTR_SW_WAR
	.align		4
.L_65:
        /*008c*/ 	.byte	0x04, 0x36
        /*008e*/ 	.short	(.L_67 - .L_66)
.L_66:
        /*0090*/ 	.word	0x00000008
.L_67:


//--------------------- .nv.info.hessian_kernel   --------------------------
	.section	.nv.info.hessian_kernel,"",@"SHT_CUDA_INFO"
	.sectionflags	@""
	.align	4


	//----- nvinfo : EIATTR_CUDA_API_VERSION
	.align		4
        /*0000*/ 	.byte	0x04, 0x37
        /*0002*/ 	.short	(.L_69 - .L_68)
.L_68:
        /*0004*/ 	.word	0x00000082


	//----- nvinfo : EIATTR_KPARAM_INFO
	.align		4
.L_69:
        /*0008*/ 	.byte	0x04, 0x17
        /*000a*/ 	.short	(.L_71 - .L_70)
.L_70:
        /*000c*/ 	.word	0x00000000
        /*0010*/ 	.short	0x0006
        /*0012*/ 	.short	0x0030
        /*0014*/ 	.byte	0x00, 0xf0, 0x11, 0x00


	//----- nvinfo : EIATTR_KPARAM_INFO
	.align		4
.L_71:
        /*0018*/ 	.byte	0x04, 0x17
        /*001a*/ 	.short	(.L_73 - .L_72)
.L_72:
        /*001c*/ 	.word	0x00000000
        /*0020*/ 	.short	0x0005
        /*0022*/ 	.short	0x0028
        /*0024*/ 	.byte	0x00, 0xf5, 0x21, 0x00


	//----- nvinfo : EIATTR_KPARAM_INFO
	.align		4
.L_73:
        /*0028*/ 	.byte	0x04, 0x17
        /*002a*/ 	.short	(.L_75 - .L_74)
.L_74:
        /*002c*/ 	.word	0x00000000
        /*0030*/ 	.short	0x0004
        /*0032*/ 	.short	0x0020
        /*0034*/ 	.byte	0x00, 0xf5, 0x21, 0x00


	//----- nvinfo : EIATTR_KPARAM_INFO
	.align		4
.L_75:
        /*0038*/ 	.byte	0x04, 0x17
        /*003a*/ 	.short	(.L_77 - .L_76)
.L_76:
        /*003c*/ 	.word	0x00000000
        /*0040*/ 	.short	0x0003
        /*0042*/ 	.short	0x0018
        /*0044*/ 	.byte	0x00, 0xf0, 0x11, 0x00


	//----- nvinfo : EIATTR_KPARAM_INFO
	.align		4
.L_77:
        /*0048*/ 	.byte	0x04, 0x17
        /*004a*/ 	.short	(.L_79 - .L_78)
.L_78:
        /*004c*/ 	.word	0x00000000
        /*0050*/ 	.short	0x0002
        /*0052*/ 	.short	0x0010
        /*0054*/ 	.byte	0x00, 0xf0, 0x21, 0x00


	//----- nvinfo : EIATTR_KPARAM_INFO
	.align		4
.L_79:
        /*0058*/ 	.byte	0x04, 0x17
        /*005a*/ 	.short	(.L_81 - .L_80)
.L_80:
        /*005c*/ 	.word	0x00000000
        /*0060*/ 	.short	0x0001
        /*0062*/ 	.short	0x0008
        /*0064*/ 	.byte	0x00, 0xf0, 0x21, 0x00


	//----- nvinfo : EIATTR_KPARAM_INFO
	.align		4
.L_81:
        /*0068*/ 	.byte	0x04, 0x17
        /*006a*/ 	.short	(.L_83 - .L_82)
.L_82:
        /*006c*/ 	.word	0x00000000
        /*0070*/ 	.short	0x0000
        /*0072*/ 	.short	0x0000
        /*0074*/ 	.byte	0x00, 0xf0, 0x11, 0x00


	//----- nvinfo : EIATTR_SPARSE_MMA_MASK
	.align		4
.L_83:
        /*0078*/ 	.byte	0x03, 0x50
        /*007a*/ 	.short	0x0000


	//----- nvinfo : EIATTR_MAXREG_COUNT
	.align		4
        /*007c*/ 	.byte	0x03, 0x1b
        /*007e*/ 	.short	0x00ff


	//----- nvinfo : EIATTR_MERCURY_ISA_VERSION
	.align		4
        /*0080*/ 	.byte	0x03, 0x5f
        /*0082*/ 	.short	0x0101


	//----- nvinfo : EIATTR_VRC_CTA_INIT_COUNT
	.align		4
        /*0084*/ 	.byte	0x02, 0x4a
	.zero		1
	.zero		1


	//----- nvinfo : EIATTR_EXIT_INSTR_OFFSETS
	.align		4
        /*0088*/ 	.byte	0x04, 0x1c
        /*008a*/ 	.short	(.L_85 - .L_84)


	//   ....[0]....
.L_84:
        /*008c*/ 	.word	0x000000d0


	//   ....[1]....
        /*0090*/ 	.word	0x00000370


	//   ....[2]....
        /*0094*/ 	.word	0x00000c90


	//----- nvinfo : EIATTR_CRS_STACK_SIZE
	.align		4
.L_85:
        /*0098*/ 	.byte	0x04, 0x1e
        /*009a*/ 	.short	(.L_87 - .L_86)
.L_86:
        /*009c*/ 	.word	0x00000000


	//----- nvinfo : EIATTR_CBANK_PARAM_SIZE
	.align		4
.L_87:
        /*00a0*/ 	.byte	0x03, 0x19
        /*00a2*/ 	.short	0x0034


	//----- nvinfo : EIATTR_PARAM_CBANK
	.align		4
        /*00a4*/ 	.byte	0x04, 0x0a
        /*00a6*/ 	.short	(.L_89 - .L_88)
	.align		4
.L_88:
        /*00a8*/ 	.word	index@(.nv.constant0.hessian_kernel)
        /*00ac*/ 	.short	0x0380
        /*00ae*/ 	.short	0x0034


	//----- nvinfo : EIATTR_SW_WAR
	.align		4
.L_89:
        /*00b0*/ 	.byte	0x04, 0x36
        /*00b2*/ 	.short	(.L_91 - .L_90)
.L_90:
        /*00b4*/ 	.word	0x00000008
.L_91:


//--------------------- .nv.callgraph             --------------------------
	.section	.nv.callgraph,"",@"SHT_CUDA_CALLGRAPH"
	.align	4
	.sectionentsize	8
	.align		4
        /*0000*/ 	.word	0x00000000
	.align		4
        /*0004*/ 	.word	0xffffffff
	.align		4
        /*0008*/ 	.word	0x00000000
	.align		4
        /*000c*/ 	.word	0xfffffffe
	.align		4
        /*0010*/ 	.word	0x00000000
	.align		4
        /*0014*/ 	.word	0xfffffffd
	.align		4
        /*0018*/ 	.word	0x00000000
	.align		4
        /*001c*/ 	.word	0xfffffffc


//--------------------- .text.td_perturbation_matrix_kernel --------------------------
	.section	.text.td_perturbation_matrix_kernel,"ax",@progbits
	.align	128
        .global         td_perturbation_matrix_kernel
        .type           td_perturbation_matrix_kernel,@function
        .size           td_perturbation_matrix_kernel,(.L_x_43 - td_perturbation_matrix_kernel)
        .other          td_perturbation_matrix_kernel,@"STO_CUDA_ENTRY STV_DEFAULT"
td_perturbation_matrix_kernel:
.text.td_perturbation_matrix_kernel:
[----:B------:R-:W-:Y:S01]  /*0000*/  LDC R1, c[0x0][0x37c] ;  /* 0x0000df00ff017b82 */ /* 0x000fe20000000800 */
[----:B------:R-:W0:Y:S07]  /*0010*/  S2R R5, SR_TID.Y ;  /* 0x0000000000057919 */ /* 0x000e2e0000002200 */
[----:B------:R-:W1:Y:S01]  /*0020*/  LDC R3, c[0x0][0x360] ;  /* 0x0000d800ff037b82 */ /* 0x000e620000000800 */
[----:B------:R-:W2:Y:S01]  /*0030*/  LDCU.64 UR6, c[0x0][0x380] ;  /* 0x00007000ff0677ac */ /* 0x000ea20008000a00 */
[----:B------:R-:W1:Y:S06]  /*0040*/  S2R R2, SR_TID.X ;  /* 0x0000000000027919 */ /* 0x000e6c0000002100 */
[----:B------:R-:W0:Y:S08]  /*0050*/  S2UR UR5, SR_CTAID.Y ;  /* 0x00000000000579c3 */ /* 0x000e300000002600 */
[----:B------:R-:W0:Y:S08]  /*0060*/  LDC R0, c[0x0][0x364] ;  /* 0x0000d900ff007b82 */ /* 0x000e300000000800 */
[----:B------:R-:W1:Y:S01]  /*0070*/  S2UR UR4, SR_CTAID.X ;  /* 0x00000000000479c3 */ /* 0x000e620000002500 */
[----:B0-----:R-:W-:-:S05]  /*0080*/  IMAD R0, R0, UR5, R5 ;  /* 0x0000000500007c24 */ /* 0x001fca000f8e0205 */
[----:B--2---:R-:W-:Y:S01]  /*0090*/  ISETP.GE.AND P0, PT, R0, UR7, PT ;  /* 0x0000000700007c0c */ /* 0x004fe2000bf06270 */
[----:B-1----:R-:W-:-:S05]  /*00a0*/  IMAD R3, R3, UR4, R2 ;  /* 0x0000000403037c24 */ /* 0x002fca000f8e0202 */
[----:B------:R-:W-:-:S13]  /*00b0*/  ISETP.GE.OR P0, PT, R3, UR6, P0 ;  /* 0x0000000603007c0c */ /* 0x000fda0008706670 */
[----:B------:R-:W-:Y:S05]  /*00c0*/  @P0 EXIT ;  /* 0x000000000000094d */ /* 0x000fea0003800000 */
[----:B------:R-:W0:Y:S01]  /*00d0*/  LDC R27, c[0x0][0x398] ;  /* 0x0000e600ff1b7b82 */ /* 0x000e220000000800 */
[----:B------:R-:W1:Y:S07]  /*00e0*/  LDCU.64 UR4, c[0x0][0x358] ;  /* 0x00006b00ff0477ac */ /* 0x000e6e0008000a00 */
[----:B------:R-:W2:Y:S01]  /*00f0*/  LDC.64 R22, c[0x0][0x388] ;  /* 0x0000e200ff167b82 */ /* 0x000ea20000000a00 */
[----:B0-----:R-:W-:-:S04]  /*0100*/  IMAD R5, R3, R27, R0 ;  /* 0x0000001b03057224 */ /* 0x001fc800078e0200 */
[----:B------:R-:W-:-:S04]  /*0110*/  IMAD R5, R5, 0x3, RZ ;  /* 0x0000000305057824 */ /* 0x000fc800078e02ff */
[----:B--2---:R-:W-:-:S05]  /*0120*/  IMAD.WIDE R22, R5, 0x8, R22 ;  /* 0x0000000805167825 */ /* 0x004fca00078e0216 */
[----:B-1----:R-:W2:Y:S04]  /*0130*/  LDG.E.64 R20, desc[UR4][R22.64+0x8] ;  /* 0x0000080416147981 */ /* 0x002ea8000c1e1b00 */
[----:B------:R-:W3:Y:S01]  /*0140*/  LDG.E.64 R18, desc[UR4][R22.64] ;  /* 0x0000000416127981 */ /* 0x000ee2000c1e1b00 */
[----:B------:R-:W-:-:S03]  /*0150*/  IMAD.WIDE R24, R27, 0x8, R22 ;  /* 0x000000081b187825 */ /* 0x000fc600078e0216 */
[----:B------:R-:W4:Y:S04]  /*0160*/  LDG.E.64 R4, desc[UR4][R22.64+0x10] ;  /* 0x0000100416047981 */ /* 0x000f28000c1e1b00 */
[----:B------:R-:W5:Y:S04]  /*0170*/  LDG.E.64 R6, desc[UR4][R24.64] ;  /* 0x0000000418067981 */ /* 0x000f68000c1e1b00 */
[----:B------:R-:W5:Y:S01]  /*0180*/  LDG.E.64 R8, desc[UR4][R24.64+0x8] ;  /* 0x0000080418087981 */ /* 0x000f62000c1e1b00 */
[----:B------:R-:W-:-:S03]  /*0190*/  IMAD.WIDE R26, R27, 0x8, R24 ;  /* 0x000000081b1a7825 */ /* 0x000fc600078e0218 */
[----:B------:R-:W5:Y:S04]  /*01a0*/  LDG.E.64 R10, desc[UR4][R24.64+0x10] ;  /* 0x00001004180a7981 */ /* 0x000f68000c1e1b00 */
[----:B------:R-:W5:Y:S04]  /*01b0*/  LDG.E.64 R16, desc[UR4][R26.64] ;  /* 0x000000041a107981 */ /* 0x000f68000c1e1b00 */
[----:B------:R-:W5:Y:S04]  /*01c0*/  LDG.E.64 R14, desc[UR4][R26.64+0x8] ;  /* 0x000008041a0e7981 */ /* 0x000f68000c1e1b00 */
[----:B------:R-:W5:Y:S01]  /*01d0*/  LDG.E.64 R12, desc[UR4][R26.64+0x10] ;  /* 0x000010041a0c7981 */ /* 0x000f62000c1e1b00 */
[----:B------:R-:W-:Y:S01]  /*01e0*/  BSSY.RECONVERGENT B0, `(.L_x_0) ;  /* 0x000001c000007945 */ /* 0x000fe20003800200 */
[----:B--2---:R-:W-:-:S08]  /*01f0*/  DMUL R20, R20, R20 ;  /* 0x0000001414147228 */ /* 0x004fd00000000000 */
[----:B---3--:R-:W-:-:S08]  /*0200*/  DFMA R20, R18, R18, R20 ;  /* 0x000000121214722b */ /* 0x008fd00000000014 */
[----:B----4-:R-:W-:-:S08]  /*0210*/  DFMA R20, R4, R4, R20 ;  /* 0x000000040414722b */ /* 0x010fd00000000014 */
[----:B-----5:R-:W-:-:S08]  /*0220*/  DFMA R20, R6, R6, R20 ;  /* 0x000000060614722b */ /* 0x020fd00000000014 */
[----:B------:R-:W-:Y:S01]  /*0230*/  DFMA R20, R8, R8, R20 ;  /* 0x000000080814722b */ /* 0x000fe20000000014 */
[----:B------:R-:W-:Y:S01]  /*0240*/  IMAD.MOV.U32 R8, RZ, RZ, 0x0 ;  /* 0x00000000ff087424 */ /* 0x000fe200078e00ff */
[----:B------:R-:W-:-:S06]  /*0250*/  MOV R9, 0x3fd80000 ;  /* 0x3fd8000000097802 */ /* 0x000fcc0000000f00 */
[----:B------:R-:W-:-:S08]  /*0260*/  DFMA R20, R10, R10, R20 ;  /* 0x0000000a0a14722b */ /* 0x000fd00000000014 */
[----:B------:R-:W-:-:S08]  /*0270*/  DFMA R20, R16, R16, R20 ;  /* 0x000000101014722b */ /* 0x000fd00000000014 */
[----:B------:R-:W-:-:S08]  /*0280*/  DFMA R20, R14, R14, R20 ;  /* 0x0000000e0e14722b */ /* 0x000fd00000000014 */
[----:B------:R-:W-:-:S06]  /*0290*/  DFMA R12, R12, R12, R20 ;  /* 0x0000000c0c0c722b */ /* 0x000fcc0000000014 */
[----:B------:R-:W0:Y:S04]  /*02a0*/  MUFU.RSQ64H R5, R13 ;  /* 0x0000000d00057308 */ /* 0x000e280000001c00 */
[----:B------:R-:W-:-:S05]  /*02b0*/  VIADD R4, R13, 0xfcb00000 ;  /* 0xfcb000000d047836 */ /* 0x000fca0000000000 */
[----:B------:R-:W-:Y:S01]  /*02c0*/  ISETP.GE.U32.AND P0, PT, R4, 0x7ca00000, PT ;  /* 0x7ca000000400780c */ /* 0x000fe20003f06070 */
[----:B0-----:R-:W-:-:S08]  /*02d0*/  DMUL R6, R4, R4 ;  /* 0x0000000404067228 */ /* 0x001fd00000000000 */
[----:B------:R-:W-:-:S08]  /*02e0*/  DFMA R6, R12, -R6, 1 ;  /* 0x3ff000000c06742b */ /* 0x000fd00000000806 */
[----:B------:R-:W-:Y:S02]  /*02f0*/  DFMA R8, R6, R8, 0.5 ;  /* 0x3fe000000608742b */ /* 0x000fe40000000008 */
[----:B------:R-:W-:-:S08]  /*0300*/  DMUL R6, R4, R6 ;  /* 0x0000000604067228 */ /* 0x000fd00000000000 */
[----:B------:R-:W-:-:S08]  /*0310*/  DFMA R6, R8, R6, R4 ;  /* 0x000000060806722b */ /* 0x000fd00000000004 */
[----:B------:R-:W-:Y:S02]  /*0320*/  DMUL R8, R12, R6 ;  /* 0x000000060c087228 */ /* 0x000fe40000000000 */
[----:B------:R-:W-:Y:S01]  /*0330*/  VIADD R17, R7, 0xfff00000 ;  /* 0xfff0000007117836 */ /* 0x000fe20000000000 */
[----:B------:R-:W-:-:S05]  /*0340*/  MOV R16, R6 ;  /* 0x0000000600107202 */ /* 0x000fca0000000f00 */
[----:B------:R-:W-:-:S08]  /*0350*/  DFMA R10, R8, -R8, R12 ;  /* 0x80000008080a722b */ /* 0x000fd0000000000c */
[----:B------:R-:W-:Y:S01]  /*0360*/  DFMA R14, R10, R16, R8 ;  /* 0x000000100a0e722b */ /* 0x000fe20000000008 */
[----:B------:R-:W-:Y:S10]  /*0370*/  @!P0 BRA `(.L_x_1) ;  /* 0x0000000000088947 */ /* 0x000ff40003800000 */
[----:B------:R-:W-:-:S07]  /*0380*/  MOV R2, 0x3a0 ;  /* 0x000003a000027802 */ /* 0x000fce0000000f00 */
[----:B------:R-:W-:Y:S05]  /*0390*/  CALL.REL.NOINC `($__internal_0_$__cuda_sm20_dsqrt_rn_f64_mediumpath_v1) ;  /* 0x00000000001c7944 */ /* 0x000fea0003c00000 */
.L_x_1:
[----:B------:R-:W-:Y:S05]  /*03a0*/  BSYNC.RECONVERGENT B0 ;  /* 0x0000000000007941 */ /* 0x000fea0003800200 */
.L_x_0:
[----:B------:R-:W0:Y:S01]  /*03b0*/  LDC.64 R4, c[0x0][0x390] ;  /* 0x0000e400ff047b82 */ /* 0x000e220000000a00 */
[----:B------:R-:W1:Y:S02]  /*03c0*/  LDCU UR6, c[0x0][0x384] ;  /* 0x00007080ff0677ac */ /* 0x000e640008000800 */
[----:B-1----:R-:W-:-:S04]  /*03d0*/  IMAD R3, R3, UR6, R0 ;  /* 0x0000000603037c24 */ /* 0x002fc8000f8e0200 */
[----:B0-----:R-:W-:-:S05]  /*03e0*/  IMAD.WIDE R2, R3, 0x8, R4 ;  /* 0x0000000803027825 */ /* 0x001fca00078e0204 */
[----:B------:R-:W-:Y:S01]  /*03f0*/  STG.E.64 desc[UR4][R2.64], R14 ;  /* 0x0000000e02007986 */ /* 0x000fe2000c101b04 */
[----:B------:R-:W-:Y:S05]  /*0400*/  EXIT ;  /* 0x000000000000794d */ /* 0x000fea0003800000 */
        .weak           $__internal_0_$__cuda_sm20_dsqrt_rn_f64_mediumpath_v1
        .type           $__internal_0_$__cuda_sm20_dsqrt_rn_f64_mediumpath_v1,@function
        .size           $__internal_0_$__cuda_sm20_dsqrt_rn_f64_mediumpath_v1,(.L_x_43 - $__internal_0_$__cuda_sm20_dsqrt_rn_f64_mediumpath_v1)
$__internal_0_$__cuda_sm20_dsqrt_rn_f64_mediumpath_v1:
[----:B------:R-:W-:Y:S01]  /*0410*/  ISETP.GE.U32.AND P0, PT, R4, -0x3400000, PT ;  /* 0xfcc000000400780c */ /* 0x000fe20003f06070 */
[----:B------:R-:W-:Y:S01]  /*0420*/  BSSY.RECONVERGENT B1, `(.L_x_2) ;  /* 0x0000024000017945 */ /* 0x000fe20003800200 */
[----:B------:R-:W-:-:S11]  /*0430*/  IMAD.MOV.U32 R7, RZ, RZ, R17 ;  /* 0x000000ffff077224 */ /* 0x000fd600078e0011 */
[----:B------:R-:W-:Y:S05]  /*0440*/  @!P0 BRA `(.L_x_3) ;  /* 0x0000000000208947 */ /* 0x000fea0003800000 */
[----:B------:R-:W-:-:S10]  /*0450*/  DFMA.RM R6, R10, R6, R8 ;  /* 0x000000060a06722b */ /* 0x000fd40000004008 */
[----:B------:R-:W-:-:S04]  /*0460*/  IADD3 R4, P0, PT, R6, 0x1, RZ ;  /* 0x0000000106047810 */ /* 0x000fc80007f1e0ff */
[----:B------:R-:W-:-:S06]  /*0470*/  IADD3.X R5, PT, PT, RZ, R7, RZ, P0, !PT ;  /* 0x00000007ff057210 */ /* 0x000fcc00007fe4ff */
[----:B------:R-:W-:-:S08]  /*0480*/  DFMA.RP R12, -R6, R4, R12 ;  /* 0x00000004060c722b */ /* 0x000fd0000000810c */
[----:B------:R-:W-:-:S06]  /*0490*/  DSETP.GT.AND P0, PT, R12, RZ, PT ;  /* 0x000000ff0c00722a */ /* 0x000fcc0003f04000 */
[----:B------:R-:W-:Y:S02]  /*04a0*/  FSEL R4, R4, R6, P0 ;  /* 0x0000000604047208 */ /* 0x000fe40000000000 */
[----:B------:R-:W-:Y:S01]  /*04b0*/  FSEL R5, R5, R7, P0 ;  /* 0x0000000705057208 */ /* 0x000fe20000000000 */
[----:B------:R-:W-:Y:S06]  /*04c0*/  BRA `(.L_x_4) ;  /* 0x0000000000647947 */ /* 0x000fec0003800000 */
.L_x_3:
[----:B------:R-:W-:-:S14]  /*04d0*/  DSETP.NE.AND P0, PT, R12, RZ, PT ;  /* 0x000000ff0c00722a */ /* 0x000fdc0003f05000 */
[----:B------:R-:W-:Y:S05]  /*04e0*/  @!P0 BRA `(.L_x_5) ;  /* 0x0000000000588947 */ /* 0x000fea0003800000 */
[----:B------:R-:W-:-:S13]  /*04f0*/  ISETP.GE.AND P0, PT, R13, RZ, PT ;  /* 0x000000ff0d00720c */ /* 0x000fda0003f06270 */
[----:B------:R-:W-:Y:S01]  /*0500*/  @!P0 IMAD.MOV.U32 R4, RZ, RZ, 0x0 ;  /* 0x00000000ff048424 */ /* 0x000fe200078e00ff */
[----:B------:R-:W-:Y:S01]  /*0510*/  @!P0 MOV R5, 0xfff80000 ;  /* 0xfff8000000058802 */ /* 0x000fe20000000f00 */
[----:B------:R-:W-:Y:S06]  /*0520*/  @!P0 BRA `(.L_x_4) ;  /* 0x00000000004c8947 */ /* 0x000fec0003800000 */
[----:B------:R-:W-:-:S13]  /*0530*/  ISETP.GT.AND P0, PT, R13, 0x7fefffff, PT ;  /* 0x7fefffff0d00780c */ /* 0x000fda0003f04270 */
[----:B------:R-:W-:Y:S05]  /*0540*/  @P0 BRA `(.L_x_5) ;  /* 0x0000000000400947 */ /* 0x000fea0003800000 */
[----:B------:R-:W-:Y:S01]  /*0550*/  DMUL R12, R12, 8.11296384146066816958e+31 ;  /* 0x469000000c0c7828 */ /* 0x000fe20000000000 */
[----:B------:R-:W-:Y:S01]  /*0560*/  IMAD.MOV.U32 R4, RZ, RZ, RZ ;  /* 0x000000ffff047224 */ /* 0x000fe200078e00ff */
[----:B------:R-:W-:Y:S01]  /*0570*/  MOV R8, 0x0 ;  /* 0x0000000000087802 */ /* 0x000fe20000000f00 */
[----:B------:R-:W-:-:S03]  /*0580*/  IMAD.MOV.U32 R9, RZ, RZ, 0x3fd80000 ;  /* 0x3fd80000ff097424 */ /* 0x000fc600078e00ff */
[----:B------:R-:W0:Y:S02]  /*0590*/  MUFU.RSQ64H R5, R13 ;  /* 0x0000000d00057308 */ /* 0x000e240000001c00 */
[----:B0-----:R-:W-:-:S08]  /*05a0*/  DMUL R6, R4, R4 ;  /* 0x0000000404067228 */ /* 0x001fd00000000000 */
[----:B------:R-:W-:-:S08]  /*05b0*/  DFMA R6, R12, -R6, 1 ;  /* 0x3ff000000c06742b */ /* 0x000fd00000000806 */
[----:B------:R-:W-:Y:S02]  /*05c0*/  DFMA R8, R6, R8, 0.5 ;  /* 0x3fe000000608742b */ /* 0x000fe40000000008 */
[----:B------:R-:W-:-:S08]  /*05d0*/  DMUL R6, R4, R6 ;  /* 0x0000000604067228 */ /* 0x000fd00000000000 */
[----:B------:R-:W-:-:S08]  /*05e0*/  DFMA R6, R8, R6, R4 ;  /* 0x000000060806722b */ /* 0x000fd00000000004 */
[----:B------:R-:W-:Y:S02]  /*05f0*/  DMUL R4, R12, R6 ;  /* 0x000000060c047228 */ /* 0x000fe40000000000 */
[----:B------:R-:W-:-:S06]  /*0600*/  IADD3 R7, PT, PT, R7, -0x100000, RZ ;  /* 0xfff0000007077810 */ /* 0x000fcc0007ffe0ff */
[----:B------:R-:W-:-:S08]  /*0610*/  DFMA R8, R4, -R4, R12 ;  /* 0x800000040408722b */ /* 0x000fd0000000000c */
[----:B------:R-:W-:-:S10]  /*0620*/  DFMA R4, R6, R8, R4 ;  /* 0x000000080604722b */ /* 0x000fd40000000004 */
[----:B------:R-:W-:Y:S01]  /*0630*/  VIADD R5, R5, 0xfcb00000 ;  /* 0xfcb0000005057836 */ /* 0x000fe20000000000 */
[----:B------:R-:W-:Y:S06]  /*0640*/  BRA `(.L_x_4) ;  /* 0x0000000000047947 */ /* 0x000fec0003800000 */
.L_x_5:
[----:B------:R-:W-:-:S11]  /*0650*/  DADD R4, R12, R12 ;  /* 0x000000000c047229 */ /* 0x000fd6000000000c */
.L_x_4:
[----:B------:R-:W-:Y:S05]  /*0660*/  BSYNC.RECONVERGENT B1 ;  /* 0x0000000000017941 */ /* 0x000fea0003800200 */
.L_x_2:
[----:B------:R-:W-:Y:S02]  /*0670*/  IMAD.MOV.U32 R15, RZ, RZ, R5 ;  /* 0x000000ffff0f7224 */ /* 0x000fe400078e0005 */
[----:B------:R-:W-:Y:S01]  /*0680*/  HFMA2 R5, -RZ, RZ, 0, 0 ;  /* 0x00000000ff057431 */ /* 0x000fe200000001ff */
[----:B------:R-:W-:Y:S02]  /*0690*/  MOV R14, R4 ;  /* 0x00000004000e7202 */ /* 0x000fe40000000f00 */
[----:B------:R-:W-:-:S04]  /*06a0*/  MOV R4, R2 ;  /* 0x0000000200047202 */ /* 0x000fc80000000f00 */
[----:B------:R-:W-:Y:S05]  /*06b0*/  RET.REL.NODEC R4 `(td_perturbation_matrix_kernel) ;  /* 0xfffffff804507950 */ /* 0x000fea0003c3ffff */
.L_x_6:
[----:B------:R-:W-:-:S00]  /*06c0*/  BRA `(.L_x_6) ;  /* 0xfffffffc00fc7947 */ /* 0x000fc0000383ffff */
[----:B------:R-:W-:-:S00]  /*06d0*/  NOP ;  /* 0x0000000000007918 */ /* 0x000fc00000000000 */
        /* <DEDUP_REMOVED lines=10> */
.L_x_43:


//--------------------- .text.perturbation_matrix_kernel --------------------------
	.section	.text.perturbation_matrix_kernel,"ax",@progbits
	.align	128
        .global         perturbation_matrix_kernel
        .type           perturbation_matrix_kernel,@function
        .size           perturbation_matrix_kernel,(.L_x_44 - perturbation_matrix_kernel)
        .other          perturbation_matrix_kernel,@"STO_CUDA_ENTRY STV_DEFAULT"
perturbation_matrix_kernel:
.text.perturbation_matrix_kernel:
        /* <DEDUP_REMOVED lines=14> */
[----:B------:R-:W1:Y:S01]  /*00e0*/  LDCU.64 UR6, c[0x0][0x388] ;  /* 0x00007100ff0677ac */ /* 0x000e620008000a00 */
[----:B------:R-:W2:Y:S06]  /*00f0*/  LDCU.64 UR4, c[0x0][0x358] ;  /* 0x00006b00ff0477ac */ /* 0x000eac0008000a00 */
[----:B------:R-:W3:Y:S01]  /*0100*/  LDC.64 R22, c[0x0][0x388] ;  /* 0x0000e200ff167b82 */ /* 0x000ee20000000a00 */
[CC--:B0-----:R-:W-:Y:S02]  /*0110*/  IMAD R2, R0.reuse, R13.reuse, RZ ;  /* 0x0000000d00027224 */ /* 0x0c1fe400078e02ff */
[----:B------:R-:W-:-:S02]  /*0120*/  IMAD R4, R0, R13, R3 ;  /* 0x0000000d00047224 */ /* 0x000fc400078e0203 */
[----:B------:R-:W-:Y:S02]  /*0130*/  IMAD R5, R2, 0x3, RZ ;  /* 0x0000000302057824 */ /* 0x000fe400078e02ff */
[----:B------:R-:W-:Y:S02]  /*0140*/  IMAD R2, R3, 0x3, RZ ;  /* 0x0000000303027824 */ /* 0x000fe400078e02ff */
[----:B------:R-:W-:-:S05]  /*0150*/  IMAD.IADD R7, R5, 0x1, R13 ;  /* 0x0000000105077824 */ /* 0x000fca00078e020d */
[----:B------:R-:W-:-:S04]  /*0160*/  IADD3 R6, P0, PT, R2, R7, RZ ;  /* 0x0000000702067210 */ /* 0x000fc80007f1e0ff */
[----:B------:R-:W-:Y:S01]  /*0170*/  LEA.HI.X.SX32 R9, R7, RZ, 0x1, P0 ;  /* 0x000000ff07097211 */ /* 0x000fe200000f0eff */
[----:B------:R-:W-:Y:S01]  /*0180*/  IMAD R7, R4, 0x3, RZ ;  /* 0x0000000304077824 */ /* 0x000fe200078e02ff */
[----:B-1----:R-:W-:Y:S02]  /*0190*/  LEA R8, P1, R6, UR6, 0x3 ;  /* 0x0000000606087c11 */ /* 0x002fe4000f8218ff */
[----:B------:R-:W-:Y:S01]  /*01a0*/  IADD3 R2, P0, PT, R2, R5, RZ ;  /* 0x0000000502027210 */ /* 0x000fe20007f1e0ff */
[----:B---3--:R-:W-:Y:S01]  /*01b0*/  IMAD.WIDE R22, R7, 0x8, R22 ;  /* 0x0000000807167825 */ /* 0x008fe200078e0216 */
[----:B------:R-:W-:Y:S02]  /*01c0*/  LEA.HI.X R9, R6, UR7, R9, 0x3, P1 ;  /* 0x0000000706097c11 */ /* 0x000fe400088f1c09 */
[----:B------:R-:W-:Y:S02]  /*01d0*/  LEA.HI.X.SX32 R5, R5, RZ, 0x1, P0 ;  /* 0x000000ff05057211 */ /* 0x000fe400000f0eff */
[----:B------:R-:W-:Y:S01]  /*01e0*/  LEA R4, P0, R2, UR6, 0x3 ;  /* 0x0000000602047c11 */ /* 0x000fe2000f8018ff */
[----:B--2---:R-:W2:Y:S01]  /*01f0*/  LDG.E.64 R30, desc[UR4][R8.64+0x8] ;  /* 0x00000804081e7981 */ /* 0x004ea2000c1e1b00 */
[----:B------:R-:W-:-:S02]  /*0200*/  IMAD.WIDE R6, R13, 0x8, R22 ;  /* 0x000000080d067825 */ /* 0x000fc400078e0216 */
[----:B------:R-:W-:Y:S01]  /*0210*/  LEA.HI.X R5, R2, UR7, R5, 0x3, P0 ;  /* 0x0000000702057c11 */ /* 0x000fe200080f1c05 */
[----:B------:R-:W3:Y:S04]  /*0220*/  LDG.E.64 R22, desc[UR4][R22.64] ;  /* 0x0000000416167981 */ /* 0x000ee8000c1e1b00 */
[----:B------:R-:W4:Y:S01]  /*0230*/  LDG.E.64 R28, desc[UR4][R4.64+0x8] ;  /* 0x00000804041c7981 */ /* 0x000f22000c1e1b00 */
[----:B------:R-:W-:-:S03]  /*0240*/  IMAD.WIDE R12, R13, 0x8, R6 ;  /* 0x000000080d0c7825 */ /* 0x000fc600078e0206 */
[----:B------:R-:W5:Y:S04]  /*0250*/  LDG.E.64 R26, desc[UR4][R6.64] ;  /* 0x00000004061a7981 */ /* 0x000f68000c1e1b00 */
[----:B------:R-:W3:Y:S04]  /*0260*/  LDG.E.64 R24, desc[UR4][R12.64+0x8] ;  /* 0x000008040c187981 */ /* 0x000ee8000c1e1b00 */
[----:B------:R-:W3:Y:S04]  /*0270*/  LDG.E.64 R20, desc[UR4][R8.64+0x10] ;  /* 0x0000100408147981 */ /* 0x000ee8000c1e1b00 */
[----:B------:R-:W3:Y:S04]  /*0280*/  LDG.E.64 R18, desc[UR4][R12.64] ;  /* 0x000000040c127981 */ /* 0x000ee8000c1e1b00 */
[----:B------:R-:W3:Y:S04]  /*0290*/  LDG.E.64 R16, desc[UR4][R4.64+0x10] ;  /* 0x0000100404107981 */ /* 0x000ee8000c1e1b00 */
[----:B------:R-:W3:Y:S01]  /*02a0*/  LDG.E.64 R14, desc[UR4][R12.64+0x10] ;  /* 0x000010040c0e7981 */ /* 0x000ee2000c1e1b00 */
[----:B------:R-:W-:Y:S01]  /*02b0*/  BSSY.RECONVERGENT B0, `(.L_x_7) ;  /* 0x0000023000007945 */ /* 0x000fe20003800200 */
[----:B--2---:R-:W-:-:S02]  /*02c0*/  DMUL R10, RZ, R30 ;  /* 0x0000001eff0a7228 */ /* 0x004fc40000000000 */
[----:B----4-:R-:W-:-:S06]  /*02d0*/  DMUL R32, RZ, R28 ;  /* 0x0000001cff207228 */ /* 0x010fcc0000000000 */
[----:B-----5:R-:W-:Y:S02]  /*02e0*/  DADD R34, R26, R10 ;  /* 0x000000001a227229 */ /* 0x020fe4000000000a */
[----:B---3--:R-:W-:Y:S02]  /*02f0*/  DMUL R10, RZ, R24 ;  /* 0x00000018ff0a7228 */ /* 0x008fe40000000000 */
[----:B------:R-:W-:-:S04]  /*0300*/  DADD R32, R22, R32 ;  /* 0x0000000016207229 */ /* 0x000fc80000000020 */
[----:B------:R-:W-:Y:S02]  /*0310*/  DFMA R34, RZ, R20, R34 ;  /* 0x00000014ff22722b */ /* 0x000fe40000000022 */
[----:B------:R-:W-:Y:S02]  /*0320*/  DADD R6, R18, R10 ;  /* 0x0000000012067229 */ /* 0x000fe4000000000a */
[----:B------:R-:W-:-:S04]  /*0330*/  DFMA R32, RZ, R16, R32 ;  /* 0x00000010ff20722b */ /* 0x000fc80000000020 */
[----:B------:R-:W-:Y:S02]  /*0340*/  DMUL R34, R34, R34 ;  /* 0x0000002222227228 */ /* 0x000fe40000000000 */
[----:B------:R-:W-:-:S06]  /*0350*/  DFMA R6, RZ, R14, R6 ;  /* 0x0000000eff06722b */ /* 0x000fcc0000000006 */
[----:B------:R-:W-:-:S08]  /*0360*/  DFMA R34, R32, R32, R34 ;  /* 0x000000202022722b */ /* 0x000fd00000000022 */
[----:B------:R-:W-:-:S06]  /*0370*/  DFMA R36, R6, R6, R34 ;  /* 0x000000060624722b */ /* 0x000fcc0000000022 */
[----:B------:R-:W0:Y:S04]  /*0380*/  MUFU.RSQ64H R33, R37 ;  /* 0x0000002500217308 */ /* 0x000e280000001c00 */
[----:B------:R-:W-:Y:S01]  /*0390*/  VIADD R32, R37, 0xfcb00000 ;  /* 0xfcb0000025207836 */ /* 0x000fe20000000000 */
[----:B------:R-:W-:Y:S01]  /*03a0*/  MOV R6, 0x0 ;  /* 0x0000000000067802 */ /* 0x000fe20000000f00 */
[----:B------:R-:W-:-:S04]  /*03b0*/  IMAD.MOV.U32 R7, RZ, RZ, 0x3fd80000 ;  /* 0x3fd80000ff077424 */ /* 0x000fc800078e00ff */
[----:B0-----:R-:W-:-:S08]  /*03c0*/  DMUL R4, R32, R32 ;  /* 0x0000002020047228 */ /* 0x001fd00000000000 */
[----:B------:R-:W-:-:S08]  /*03d0*/  DFMA R4, R36, -R4, 1 ;  /* 0x3ff000002404742b */ /* 0x000fd00000000804 */
[----:B------:R-:W-:Y:S02]  /*03e0*/  DFMA R6, R4, R6, 0.5 ;  /* 0x3fe000000406742b */ /* 0x000fe40000000006 */
[----:B------:R-:W-:-:S08]  /*03f0*/  DMUL R4, R32, R4 ;  /* 0x0000000420047228 */ /* 0x000fd00000000000 */
[----:B------:R-:W-:Y:S01]  /*0400*/  DFMA R12, R6, R4, R32 ;  /* 0x00000004060c722b */ /* 0x000fe20000000020 */
[----:B------:R-:W-:-:S07]  /*0410*/  ISETP.GE.U32.AND P0, PT, R32, 0x7ca00000, PT ;  /* 0x7ca000002000780c */ /* 0x000fce0003f06070 */
[----:B------:R-:W-:Y:S02]  /*0420*/  DMUL R4, R36, R12 ;  /* 0x0000000c24047228 */ /* 0x000fe40000000000 */
[----:B------:R-:W-:Y:S01]  /*0430*/  VIADD R7, R13, 0xfff00000 ;  /* 0xfff000000d077836 */ /* 0x000fe20000000000 */
[----:B------:R-:W-:-:S05]  /*0440*/  MOV R6, R12 ;  /* 0x0000000c00067202 */ /* 0x000fca0000000f00 */
[----:B------:R-:W-:-:S08]  /*0450*/  DFMA R8, R4, -R4, R36 ;  /* 0x800000040408722b */ /* 0x000fd00000000024 */
[----:B------:R-:W-:Y:S01]  /*0460*/  DFMA R34, R8, R6, R4 ;  /* 0x000000060822722b */ /* 0x000fe20000000004 */
[----:B------:R-:W-:Y:S10]  /*0470*/  @!P0 BRA `(.L_x_8) ;  /* 0x0000000000188947 */ /* 0x000ff40003800000 */
[----:B------:R-:W-:Y:S01]  /*0480*/  IMAD.MOV.U32 R6, RZ, RZ, R12 ;  /* 0x000000ffff067224 */ /* 0x000fe200078e000c */
[----:B------:R-:W-:Y:S01]  /*0490*/  MOV R2, 0x4c0 ;  /* 0x000004c000027802 */ /* 0x000fe20000000f00 */
[----:B------:R-:W-:-:S07]  /*04a0*/  IMAD.MOV.U32 R33, RZ, RZ, R37 ;  /* 0x000000ffff217224 */ /* 0x000fce00078e0025 */
[----:B------:R-:W-:Y:S05]  /*04b0*/  CALL.REL.NOINC `($__internal_1_$__cuda_sm20_dsqrt_rn_f64_mediumpath_v1) ;  /* 0x0000000c009c7944 */ /* 0x000fea0003c00000 */
[----:B------:R-:W-:Y:S01]  /*04c0*/  MOV R34, R36 ;  /* 0x0000002400227202 */ /* 0x000fe20000000f00 */
[----:B------:R-:W-:-:S07]  /*04d0*/  IMAD.MOV.U32 R35, RZ, RZ, R37 ;  /* 0x000000ffff237224 */ /* 0x000fce00078e0025 */
.L_x_8:
[----:B------:R-:W-:Y:S05]  /*04e0*/  BSYNC.RECONVERGENT B0 ;  /* 0x0000000000007941 */ /* 0x000fea0003800200 */
.L_x_7:
[----:B------:R-:W-:Y:S01]  /*04f0*/  DFMA R6, RZ, R26, R30 ;  /* 0x0000001aff06722b */ /* 0x000fe2000000001e */
[----:B------:R-:W-:Y:S01]  /*0500*/  BSSY.RECONVERGENT B0, `(.L_x_9) ;  /* 0x000001f000007945 */ /* 0x000fe20003800200 */
[----:B------:R-:W-:Y:S02]  /*0510*/  DFMA R4, RZ, R22, R28 ;  /* 0x00000016ff04722b */ /* 0x000fe4000000001c */
[----:B------:R-:W-:-:S04]  /*0520*/  DFMA R8, RZ, R18, R24 ;  /* 0x00000012ff08722b */ /* 0x000fc80000000018 */
[----:B------:R-:W-:Y:S02]  /*0530*/  DFMA R6, RZ, R20, R6 ;  /* 0x00000014ff06722b */ /* 0x000fe40000000006 */
[----:B------:R-:W-:Y:S02]  /*0540*/  DFMA R4, RZ, R16, R4 ;  /* 0x00000010ff04722b */ /* 0x000fe40000000004 */
[----:B------:R-:W-:-:S04]  /*0550*/  DFMA R8, RZ, R14, R8 ;  /* 0x0000000eff08722b */ /* 0x000fc80000000008 */
[----:B------:R-:W-:-:S08]  /*0560*/  DMUL R6, R6, R6 ;  /* 0x0000000606067228 */ /* 0x000fd00000000000 */
[----:B------:R-:W-:-:S08]  /*0570*/  DFMA R6, R4, R4, R6 ;  /* 0x000000040406722b */ /* 0x000fd00000000006 */
[----:B------:R-:W-:Y:S01]  /*0580*/  DFMA R36, R8, R8, R6 ;  /* 0x000000080824722b */ /* 0x000fe20000000006 */
[----:B------:R-:W-:Y:S01]  /*0590*/  MOV R6, 0x0 ;  /* 0x0000000000067802 */ /* 0x000fe20000000f00 */
[----:B------:R-:W-:-:S04]  /*05a0*/  IMAD.MOV.U32 R7, RZ, RZ, 0x3fd80000 ;  /* 0x3fd80000ff077424 */ /* 0x000fc800078e00ff */
        /* <DEDUP_REMOVED lines=20> */
.L_x_10:
[----:B------:R-:W-:Y:S05]  /*06f0*/  BSYNC.RECONVERGENT B0 ;  /* 0x0000000000007941 */ /* 0x000fea0003800200 */
.L_x_9:
[----:B------:R-:W-:Y:S01]  /*0700*/  DMUL R6, RZ, R30 ;  /* 0x0000001eff067228 */ /* 0x000fe20000000000 */
[----:B------:R-:W-:Y:S01]  /*0710*/  BSSY.RECONVERGENT B0, `(.L_x_11) ;  /* 0x0000021000007945 */ /* 0x000fe20003800200 */
[----:B------:R-:W-:Y:S02]  /*0720*/  DMUL R4, RZ, R28 ;  /* 0x0000001cff047228 */ /* 0x000fe40000000000 */
[----:B------:R-:W-:Y:S02]  /*0730*/  DFMA R10, RZ, R18, R10 ;  /* 0x00000012ff0a722b */ /* 0x000fe4000000000a */
[----:B------:R-:W-:Y:S02]  /*0740*/  DADD R34, R12, R34 ;  /* 0x000000000c227229 */ /* 0x000fe40000000022 */
[----:B------:R-:W-:Y:S02]  /*0750*/  DFMA R6, RZ, R26, R6 ;  /* 0x0000001aff06722b */ /* 0x000fe40000000006 */
[----:B------:R-:W-:-:S02]  /*0760*/  DFMA R4, RZ, R22, R4 ;  /* 0x00000016ff04722b */ /* 0x000fc40000000004 */
[----:B------:R-:W-:-:S04]  /*0770*/  DADD R10, R14, R10 ;  /* 0x000000000e0a7229 */ /* 0x000fc8000000000a */
[----:B------:R-:W-:Y:S02]  /*0780*/  DADD R6, R20, R6 ;  /* 0x0000000014067229 */ /* 0x000fe40000000006 */
[----:B------:R-:W-:-:S06]  /*0790*/  DADD R4, R16, R4 ;  /* 0x0000000010047229 */ /* 0x000fcc0000000004 */
        /* <DEDUP_REMOVED lines=20> */
[----:B------:R-:W-:Y:S01]  /*08e0*/  MOV R33, R11 ;  /* 0x0000000b00217202 */ /* 0x000fe20000000f00 */
[----:B------:R-:W-:Y:S01]  /*08f0*/  IMAD.MOV.U32 R36, RZ, RZ, R10 ;  /* 0x000000ffff247224 */ /* 0x000fe200078e000a */
[----:B------:R-:W-:-:S07]  /*0900*/  MOV R2, 0x920 ;  /* 0x0000092000027802 */ /* 0x000fce0000000f00 */
[----:B------:R-:W-:Y:S05]  /*0910*/  CALL.REL.NOINC `($__internal_1_$__cuda_sm20_dsqrt_rn_f64_mediumpath_v1) ;  /* 0x0000000800847944 */ /* 0x000fea0003c00000 */
.L_x_12:
[----:B------:R-:W-:Y:S05]  /*0920*/  BSYNC.RECONVERGENT B0 ;  /* 0x0000000000007941 */ /* 0x000fea0003800200 */
.L_x_11:
[----:B------:R-:W-:Y:S01]  /*0930*/  UMOV UR6, 0x667f3bcc ;  /* 0x667f3bcc00067882 */ /* 0x000fe20000000000 */
[----:B------:R-:W-:Y:S01]  /*0940*/  UMOV UR7, 0x3fe6a09e ;  /* 0x3fe6a09e00077882 */ /* 0x000fe20000000000 */
[----:B------:R-:W-:Y:S01]  /*0950*/  IMAD.MOV.U32 R40, RZ, RZ, 0x0 ;  /* 0x00000000ff287424 */ /* 0x000fe200078e00ff */
[----:B------:R-:W-:Y:S01]  /*0960*/  DMUL R12, R30, UR6 ;  /* 0x000000061e0c7c28 */ /* 0x000fe20008000000 */
[----:B------:R-:W-:Y:S01]  /*0970*/  MOV R41, 0x3fd80000 ;  /* 0x3fd8000000297802 */ /* 0x000fe20000000f00 */
[----:B------:R-:W-:Y:S01]  /*0980*/  DMUL R4, R28, UR6 ;  /* 0x000000061c047c28 */ /* 0x000fe20008000000 */
[----:B------:R-:W-:Y:S01]  /*0990*/  BSSY.RECONVERGENT B0, `(.L_x_13) ;  /* 0x000001f000007945 */ /* 0x000fe20003800200 */
[----:B------:R-:W-:Y:S02]  /*09a0*/  DMUL R10, R24, UR6 ;  /* 0x00000006180a7c28 */ /* 0x000fe40008000000 */
[----:B------:R-:W-:Y:S02]  /*09b0*/  DADD R34, R34, R36 ;  /* 0x0000000022227229 */ /* 0x000fe40000000024 */
[----:B------:R-:W-:-:S02]  /*09c0*/  DFMA R6, R26, UR6, R12 ;  /* 0x000000061a067c2b */ /* 0x000fc4000800000c */
[----:B------:R-:W-:Y:S02]  /*09d0*/  DFMA R4, R22, UR6, R4 ;  /* 0x0000000616047c2b */ /* 0x000fe40008000004 */
[----:B------:R-:W-:-:S04]  /*09e0*/  DFMA R8, R18, UR6, R10 ;  /* 0x0000000612087c2b */ /* 0x000fc8000800000a */
[----:B------:R-:W-:Y:S02]  /*09f0*/  DFMA R6, RZ, R20, R6 ;  /* 0x00000014ff06722b */ /* 0x000fe40000000006 */
[----:B------:R-:W-:Y:S02]  /*0a00*/  DFMA R4, RZ, R16, R4 ;  /* 0x00000010ff04722b */ /* 0x000fe40000000004 */
[----:B------:R-:W-:-:S04]  /*0a10*/  DFMA R8, RZ, R14, R8 ;  /* 0x0000000eff08722b */ /* 0x000fc80000000008 */
[----:B------:R-:W-:-:S08]  /*0a20*/  DMUL R6, R6, R6 ;  /* 0x0000000606067228 */ /* 0x000fd00000000000 */
        /* <DEDUP_REMOVED lines=11> */
[----:B------:R-:W-:Y:S02]  /*0ae0*/  VIADD R7, R41, 0xfff00000 ;  /* 0xfff0000029077836 */ /* 0x000fe40000000000 */
[----:B------:R-:W-:-:S04]  /*0af0*/  IMAD.MOV.U32 R6, RZ, RZ, R40 ;  /* 0x000000ffff067224 */ /* 0x000fc800078e0028 */
[----:B------:R-:W-:-:S08]  /*0b00*/  DFMA R8, R4, -R4, R38 ;  /* 0x800000040408722b */ /* 0x000fd00000000026 */
[----:B------:R-:W-:Y:S01]  /*0b10*/  DFMA R36, R8, R6, R4 ;  /* 0x000000060824722b */ /* 0x000fe20000000004 */
[----:B------:R-:W-:Y:S10]  /*0b20*/  @!P0 BRA `(.L_x_14) ;  /* 0x0000000000148947 */ /* 0x000ff40003800000 */
[----:B------:R-:W-:Y:S01]  /*0b30*/  MOV R6, R40 ;  /* 0x0000002800067202 */ /* 0x000fe20000000f00 */
[----:B------:R-:W-:Y:S01]  /*0b40*/  IMAD.MOV.U32 R36, RZ, RZ, R38 ;  /* 0x000000ffff247224 */ /* 0x000fe200078e0026 */
[----:B------:R-:W-:Y:S01]  /*0b50*/  MOV R2, 0xb80 ;  /* 0x00000b8000027802 */ /* 0x000fe20000000f00 */
[----:B------:R-:W-:-:S07]  /*0b60*/  IMAD.MOV.U32 R33, RZ, RZ, R39 ;  /* 0x000000ffff217224 */ /* 0x000fce00078e0027 */
[----:B------:R-:W-:Y:S05]  /*0b70*/  CALL.REL.NOINC `($__internal_1_$__cuda_sm20_dsqrt_rn_f64_mediumpath_v1) ;  /* 0x0000000400ec7944 */ /* 0x000fea0003c00000 */
.L_x_14:
[----:B------:R-:W-:Y:S05]  /*0b80*/  BSYNC.RECONVERGENT B0 ;  /* 0x0000000000007941 */ /* 0x000fea0003800200 */
.L_x_13:
[----:B------:R-:W-:Y:S01]  /*0b90*/  DMUL R6, RZ, R30 ;  /* 0x0000001eff067228 */ /* 0x000fe20000000000 */
[----:B------:R-:W-:Y:S01]  /*0ba0*/  UMOV UR6, 0x667f3bcc ;  /* 0x667f3bcc00067882 */ /* 0x000fe20000000000 */
[----:B------:R-:W-:Y:S01]  /*0bb0*/  UMOV UR7, 0x3fe6a09e ;  /* 0x3fe6a09e00077882 */ /* 0x000fe20000000000 */
[----:B------:R-:W-:Y:S01]  /*0bc0*/  DMUL R4, RZ, R28 ;  /* 0x0000001cff047228 */ /* 0x000fe20000000000 */
[----:B------:R-:W-:Y:S01]  /*0bd0*/  IMAD.MOV.U32 R40, RZ, RZ, 0x0 ;  /* 0x00000000ff287424 */ /* 0x000fe200078e00ff */
[----:B------:R-:W-:Y:S01]  /*0be0*/  DMUL R8, RZ, R24 ;  /* 0x00000018ff087228 */ /* 0x000fe20000000000 */
[----:B------:R-:W-:Y:S01]  /*0bf0*/  IMAD.MOV.U32 R41, RZ, RZ, 0x3fd80000 ;  /* 0x3fd80000ff297424 */ /* 0x000fe200078e00ff */
[----:B------:R-:W-:Y:S01]  /*0c00*/  DADD R34, R34, R36 ;  /* 0x0000000022227229 */ /* 0x000fe20000000024 */
[----:B------:R-:W-:Y:S01]  /*0c10*/  BSSY.RECONVERGENT B0, `(.L_x_15) ;  /* 0x000001d000007945 */ /* 0x000fe20003800200 */
[----:B------:R-:W-:Y:S02]  /*0c20*/  DFMA R6, R26, UR6, R6 ;  /* 0x000000061a067c2b */ /* 0x000fe40008000006 */
[----:B------:R-:W-:-:S02]  /*0c30*/  DFMA R4, R22, UR6, R4 ;  /* 0x0000000616047c2b */ /* 0x000fc40008000004 */
[----:B------:R-:W-:-:S04]  /*0c40*/  DFMA R8, R18, UR6, R8 ;  /* 0x0000000612087c2b */ /* 0x000fc80008000008 */
[----:B------:R-:W-:Y:S02]  /*0c50*/  DFMA R6, R20, UR6, R6 ;  /* 0x0000000614067c2b */ /* 0x000fe40008000006 */
[----:B------:R-:W-:Y:S02]  /*0c60*/  DFMA R4, R16, UR6, R4 ;  /* 0x0000000610047c2b */ /* 0x000fe40008000004 */
[----:B------:R-:W-:-:S04]  /*0c70*/  DFMA R8, R14, UR6, R8 ;  /* 0x000000060e087c2b */ /* 0x000fc80008000008 */
[----:B------:R-:W-:-:S08]  /*0c80*/  DMUL R6, R6, R6 ;  /* 0x0000000606067228 */ /* 0x000fd00000000000 */
[----:B------:R-:W-:-:S08]  /*0c90*/  DFMA R6, R4, R4, R6 ;  /* 0x000000040406722b */ /* 0x000fd00000000006 */
[----:B------:R-:W-:-:S06]  /*0ca0*/  DFMA R38, R8, R8, R6 ;  /* 0x000000080826722b */ /* 0x000fcc0000000006 */
[----:B------:R-:W0:Y:S04]  /*0cb0*/  MUFU.RSQ64H R33, R39 ;  /* 0x0000002700217308 */ /* 0x000e280000001c00 */
[----:B------:R-:W-:-:S04]  /*0cc0*/  IADD3 R32, PT, PT, R39, -0x3500000, RZ ;  /* 0xfcb0000027207810 */ /* 0x000fc80007ffe0ff */
[----:B------:R-:W-:Y:S02]  /*0cd0*/  ISETP.GE.U32.AND P0, PT, R32, 0x7ca00000, PT ;  /* 0x7ca000002000780c */ /* 0x000fe40003f06070 */
[----:B0-----:R-:W-:-:S08]  /*0ce0*/  DMUL R4, R32, R32 ;  /* 0x0000002020047228 */ /* 0x001fd00000000000 */
[----:B------:R-:W-:-:S08]  /*0cf0*/  DFMA R4, R38, -R4, 1 ;  /* 0x3ff000002604742b */ /* 0x000fd00000000804 */
[----:B------:R-:W-:Y:S02]  /*0d00*/  DFMA R40, R4, R40, 0.5 ;  /* 0x3fe000000428742b */ /* 0x000fe40000000028 */
[----:B------:R-:W-:-:S08]  /*0d10*/  DMUL R4, R32, R4 ;  /* 0x0000000420047228 */ /* 0x000fd00000000000 */
[----:B------:R-:W-:-:S08]  /*0d20*/  DFMA R40, R40, R4, R32 ;  /* 0x000000042828722b */ /* 0x000fd00000000020 */
[----:B------:R-:W-:Y:S02]  /*0d30*/  DMUL R4, R38, R40 ;  /* 0x0000002826047228 */ /* 0x000fe40000000000 */
[----:B------:R-:W-:Y:S01]  /*0d40*/  IADD3 R7, PT, PT, R41, -0x100000, RZ ;  /* 0xfff0000029077810 */ /* 0x000fe20007ffe0ff */
[----:B------:R-:W-:-:S05]  /*0d50*/  IMAD.MOV.U32 R6, RZ, RZ, R40 ;  /* 0x000000ffff067224 */ /* 0x000fca00078e0028 */
        /* <DEDUP_REMOVED lines=8> */
.L_x_16:
[----:B------:R-:W-:Y:S05]  /*0de0*/  BSYNC.RECONVERGENT B0 ;  /* 0x0000000000007941 */ /* 0x000fea0003800200 */
.L_x_15:
[----:B------:R-:W-:Y:S01]  /*0df0*/  UMOV UR6, 0x667f3bcc ;  /* 0x667f3bcc00067882 */ /* 0x000fe20000000000 */
[----:B------:R-:W-:Y:S01]  /*0e00*/  UMOV UR7, 0x3fe6a09e ;  /* 0x3fe6a09e00077882 */ /* 0x000fe20000000000 */
[----:B------:R-:W-:Y:S01]  /*0e10*/  DFMA R12, RZ, R26, R12 ;  /* 0x0000001aff0c722b */ /* 0x000fe2000000000c */
[----:B------:R-:W-:Y:S01]  /*0e20*/  MOV R6, 0x0 ;  /* 0x0000000000067802 */ /* 0x000fe20000000f00 */
[----:B------:R-:W-:Y:S01]  /*0e30*/  DMUL R4, R28, UR6 ;  /* 0x000000061c047c28 */ /* 0x000fe20008000000 */
[----:B------:R-:W-:Y:S01]  /*0e40*/  IMAD.MOV.U32 R7, RZ, RZ, 0x3fd80000 ;  /* 0x3fd80000ff077424 */ /* 0x000fe200078e00ff */
[----:B------:R-:W-:Y:S01]  /*0e50*/  DFMA R10, RZ, R18, R10 ;  /* 0x00000012ff0a722b */ /* 0x000fe2000000000a */
[----:B------:R-:W-:Y:S01]  /*0e60*/  BSSY.RECONVERGENT B0, `(.L_x_17) ;  /* 0x000001e000007945 */ /* 0x000fe20003800200 */
[----:B------:R-:W-:Y:S02]  /*0e70*/  DADD R34, R34, R36 ;  /* 0x0000000022227229 */ /* 0x000fe40000000024 */
[----:B------:R-:W-:-:S02]  /*0e80*/  DFMA R12, R20, UR6, R12 ;  /* 0x00000006140c7c2b */ /* 0x000fc4000800000c */
[----:B------:R-:W-:Y:S02]  /*0e90*/  DFMA R4, RZ, R22, R4 ;  /* 0x00000016ff04722b */ /* 0x000fe40000000004 */
[----:B------:R-:W-:-:S04]  /*0ea0*/  DFMA R10, R14, UR6, R10 ;  /* 0x000000060e0a7c2b */ /* 0x000fc8000800000a */
[----:B------:R-:W-:Y:S02]  /*0eb0*/  DMUL R12, R12, R12 ;  /* 0x0000000c0c0c7228 */ /* 0x000fe40000000000 */
[----:B------:R-:W-:-:S08]  /*0ec0*/  DFMA R4, R16, UR6, R4 ;  /* 0x0000000610047c2b */ /* 0x000fd00008000004 */
        /* <DEDUP_REMOVED lines=16> */
[----:B------:R-:W-:Y:S01]  /*0fd0*/  MOV R6, R38 ;  /* 0x0000002600067202 */ /* 0x000fe20000000f00 */
[----:B------:R-:W-:Y:S01]  /*0fe0*/  IMAD.MOV.U32 R36, RZ, RZ, R10 ;  /* 0x000000ffff247224 */ /* 0x000fe200078e000a */
[----:B------:R-:W-:Y:S02]  /*0ff0*/  MOV R33, R11 ;  /* 0x0000000b00217202 */ /* 0x000fe40000000f00 */
[----:B------:R-:W-:-:S07]  /*1000*/  MOV R2, 0x1020 ;  /* 0x0000102000027802 */ /* 0x000fce0000000f00 */
[----:B------:R-:W-:Y:S05]  /*1010*/  CALL.REL.NOINC `($__internal_1_$__cuda_sm20_dsqrt_rn_f64_mediumpath_v1) ;  /* 0x0000000000c47944 */ /* 0x000fea0003c00000 */
[----:B------:R-:W-:Y:S01]  /*1020*/  IMAD.MOV.U32 R12, RZ, RZ, R36 ;  /* 0x000000ffff0c7224 */ /* 0x000fe200078e0024 */
[----:B------:R-:W-:-:S07]  /*1030*/  MOV R13, R37 ;  /* 0x00000025000d7202 */ /* 0x000fce0000000f00 */
.L_x_18:
[----:B------:R-:W-:Y:S05]  /*1040*/  BSYNC.RECONVERGENT B0 ;  /* 0x0000000000007941 */ /* 0x000fea0003800200 */
.L_x_17:
[----:B------:R-:W-:Y:S01]  /*1050*/  UMOV UR6, 0x4590331d ;  /* 0x4590331d00067882 */ /* 0x000fe20000000000 */
[----:B------:R-:W-:Y:S01]  /*1060*/  UMOV UR7, 0x3fe279a7 ;  /* 0x3fe279a700077882 */ /* 0x000fe20000000000 */
[----:B------:R-:W-:Y:S01]  /*1070*/  MOV R6, 0x0 ;  /* 0x0000000000067802 */ /* 0x000fe20000000f00 */
[----:B------:R-:W-:Y:S01]  /*1080*/  DMUL R30, R30, UR6 ;  /* 0x000000061e1e7c28 */ /* 0x000fe20008000000 */
[----:B------:R-:W-:Y:S01]  /*1090*/  IMAD.MOV.U32 R7, RZ, RZ, 0x3fd80000 ;  /* 0x3fd80000ff077424 */ /* 0x000fe200078e00ff */
[----:B------:R-:W-:Y:S01]  /*10a0*/  DMUL R28, R28, UR6 ;  /* 0x000000061c1c7c28 */ /* 0x000fe20008000000 */
[----:B------:R-:W-:Y:S01]  /*10b0*/  BSSY.RECONVERGENT B0, `(.L_x_19) ;  /* 0x0000020000007945 */ /* 0x000fe20003800200 */
[----:B------:R-:W-:Y:S02]  /*10c0*/  DMUL R24, R24, UR6 ;  /* 0x0000000618187c28 */ /* 0x000fe40008000000 */
[----:B------:R-:W-:Y:S02]  /*10d0*/  DADD R34, R34, R12 ;  /* 0x0000000022227229 */ /* 0x000fe4000000000c */
[----:B------:R-:W-:-:S02]  /*10e0*/  DFMA R30, R26, UR6, R30 ;  /* 0x000000061a1e7c2b */ /* 0x000fc4000800001e */
[----:B------:R-:W-:Y:S02]  /*10f0*/  DFMA R28, R22, UR6, R28 ;  /* 0x00000006161c7c2b */ /* 0x000fe4000800001c */
        /* <DEDUP_REMOVED lines=23> */
[----:B------:R-:W-:-:S07]  /*1270*/  MOV R2, 0x1290 ;  /* 0x0000129000027802 */ /* 0x000fce0000000f00 */
[----:B------:R-:W-:Y:S05]  /*1280*/  CALL.REL.NOINC `($__internal_1_$__cuda_sm20_dsqrt_rn_f64_mediumpath_v1) ;  /* 0x0000000000287944 */ /* 0x000fea0003c00000 */
[----:B------:R-:W-:Y:S01]  /*1290*/  MOV R10, R36 ;  /* 0x00000024000a7202 */ /* 0x000fe20000000f00 */
[----:B------:R-:W-:-:S07]  /*12a0*/  IMAD.MOV.U32 R11, RZ, RZ, R37 ;  /* 0x000000ffff0b7224 */ /* 0x000fce00078e0025 */
.L_x_20:
[----:B------:R-:W-:Y:S05]  /*12b0*/  BSYNC.RECONVERGENT B0 ;  /* 0x0000000000007941 */ /* 0x000fea0003800200 */
.L_x_19:
[----:B------:R-:W0:Y:S01]  /*12c0*/  LDC.64 R4, c[0x0][0x390] ;  /* 0x0000e400ff047b82 */ /* 0x000e220000000a00 */
[----:B------:R-:W1:Y:S01]  /*12d0*/  LDCU UR6, c[0x0][0x384] ;  /* 0x00007080ff0677ac */ /* 0x000e620008000800 */
[----:B------:R-:W-:Y:S01]  /*12e0*/  DADD R10, R34, R10 ;  /* 0x00000000220a7229 */ /* 0x000fe2000000000a */
[----:B-1----:R-:W-:-:S04]  /*12f0*/  IMAD R3, R0, UR6, R3 ;  /* 0x0000000600037c24 */ /* 0x002fc8000f8e0203 */
[----:B0-----:R-:W-:-:S05]  /*1300*/  IMAD.WIDE R2, R3, 0x8, R4 ;  /* 0x0000000803027825 */ /* 0x001fca00078e0204 */
[----:B------:R-:W-:Y:S01]  /*1310*/  STG.E.64 desc[UR4][R2.64], R10 ;  /* 0x0000000a02007986 */ /* 0x000fe2000c101b04 */
[----:B------:R-:W-:Y:S05]  /*1320*/  EXIT ;  /* 0x000000000000794d */ /* 0x000fea0003800000 */
        .weak           $__internal_1_$__cuda_sm20_dsqrt_rn_f64_mediumpath_v1
        .type           $__internal_1_$__cuda_sm20_dsqrt_rn_f64_mediumpath_v1,@function
        .size           $__internal_1_$__cuda_sm20_dsqrt_rn_f64_mediumpath_v1,(.L_x_44 - $__internal_1_$__cuda_sm20_dsqrt_rn_f64_mediumpath_v1)
$__internal_1_$__cuda_sm20_dsqrt_rn_f64_mediumpath_v1:
[----:B------:R-:W-:Y:S01]  /*1330*/  ISETP.GE.U32.AND P0, PT, R32, -0x3400000, PT ;  /* 0xfcc000002000780c */ /* 0x000fe20003f06070 */
[----:B------:R-:W-:Y:S01]  /*1340*/  BSSY.RECONVERGENT B1, `(.L_x_21) ;  /* 0x0000024000017945 */ /* 0x000fe20003800200 */
[----:B------:R-:W-:-:S11]  /*1350*/  MOV R32, R36 ;  /* 0x0000002400207202 */ /* 0x000fd60000000f00 */
[----:B------:R-:W-:Y:S05]  /*1360*/  @!P0 BRA `(.L_x_22) ;  /* 0x0000000000208947 */ /* 0x000fea0003800000 */
[----:B------:R-:W-:-:S10]  /*1370*/  DFMA.RM R6, R8, R6, R4 ;  /* 0x000000060806722b */ /* 0x000fd40000004004 */
[----:B------:R-:W-:-:S05]  /*1380*/  IADD3 R4, P0, PT, R6, 0x1, RZ ;  /* 0x0000000106047810 */ /* 0x000fca0007f1e0ff */
[----:B------:R-:W-:-:S06]  /*1390*/  IMAD.X R5, RZ, RZ, R7, P0 ;  /* 0x000000ffff057224 */ /* 0x000fcc00000e0607 */
[----:B------:R-:W-:-:S08]  /*13a0*/  DFMA.RP R32, -R6, R4, R32 ;  /* 0x000000040620722b */ /* 0x000fd00000008120 */
[----:B------:R-:W-:-:S06]  /*13b0*/  DSETP.GT.AND P0, PT, R32, RZ, PT ;  /* 0x000000ff2000722a */ /* 0x000fcc0003f04000 */
[----:B------:R-:W-:Y:S02]  /*13c0*/  FSEL R4, R4, R6, P0 ;  /* 0x0000000604047208 */ /* 0x000fe40000000000 */
[----:B------:R-:W-:Y:S01]  /*13d0*/  FSEL R5, R5, R7, P0 ;  /* 0x0000000705057208 */ /* 0x000fe20000000000 */
[----:B------:R-:W-:Y:S06]  /*13e0*/  BRA `(.L_x_23) ;  /* 0x0000000000647947 */ /* 0x000fec0003800000 */
.L_x_22:
[----:B------:R-:W-:-:S14]  /*13f0*/  DSETP.NE.AND P0, PT, R32, RZ, PT ;  /* 0x000000ff2000722a */ /* 0x000fdc0003f05000 */
[----:B------:R-:W-:Y:S05]  /*1400*/  @!P0 BRA `(.L_x_24) ;  /* 0x0000000000588947 */ /* 0x000fea0003800000 */
[----:B------:R-:W-:-:S13]  /*1410*/  ISETP.GE.AND P0, PT, R33, RZ, PT ;  /* 0x000000ff2100720c */ /* 0x000fda0003f06270 */
[----:B------:R-:W-:Y:S01]  /*1420*/  @!P0 MOV R4, 0x0 ;  /* 0x0000000000048802 */ /* 0x000fe20000000f00 */
[----:B------:R-:W-:Y:S01]  /*1430*/  @!P0 IMAD.MOV.U32 R5, RZ, RZ, -0x80000 ;  /* 0xfff80000ff058424 */ /* 0x000fe200078e00ff */
[----:B------:R-:W-:Y:S06]  /*1440*/  @!P0 BRA `(.L_x_23) ;  /* 0x00000000004c8947 */ /* 0x000fec0003800000 */
[----:B------:R-:W-:-:S13]  /*1450*/  ISETP.GT.AND P0, PT, R33, 0x7fefffff, PT ;  /* 0x7fefffff2100780c */ /* 0x000fda0003f04270 */
[----:B------:R-:W-:Y:S05]  /*1460*/  @P0 BRA `(.L_x_24) ;  /* 0x0000000000400947 */ /* 0x000fea0003800000 */
[----:B------:R-:W-:Y:S01]  /*1470*/  DMUL R32, R32, 8.11296384146066816958e+31 ;  /* 0x4690000020207828 */ /* 0x000fe20000000000 */
[----:B------:R-:W-:Y:S01]  /*1480*/  MOV R8, RZ ;  /* 0x000000ff00087202 */ /* 0x000fe20000000f00 */
[----:B------:R-:W-:Y:S01]  /*1490*/  IMAD.MOV.U32 R6, RZ, RZ, 0x0 ;  /* 0x00000000ff067424 */ /* 0x000fe200078e00ff */
[----:B------:R-:W-:-:S03]  /*14a0*/  MOV R7, 0x3fd80000 ;  /* 0x3fd8000000077802 */ /* 0x000fc60000000f00 */
[----:B------:R-:W0:Y:S02]  /*14b0*/  MUFU.RSQ64H R9, R33 ;  /* 0x0000002100097308 */ /* 0x000e240000001c00 */
[----:B0-----:R-:W-:-:S08]  /*14c0*/  DMUL R4, R8, R8 ;  /* 0x0000000808047228 */ /* 0x001fd00000000000 */
[----:B------:R-:W-:-:S08]  /*14d0*/  DFMA R4, R32, -R4, 1 ;  /* 0x3ff000002004742b */ /* 0x000fd00000000804 */
[----:B------:R-:W-:Y:S02]  /*14e0*/  DFMA R6, R4, R6, 0.5 ;  /* 0x3fe000000406742b */ /* 0x000fe40000000006 */
[----:B------:R-:W-:-:S08]  /*14f0*/  DMUL R4, R8, R4 ;  /* 0x0000000408047228 */ /* 0x000fd00000000000 */
[----:B------:R-:W-:-:S08]  /*1500*/  DFMA R6, R6, R4, R8 ;  /* 0x000000040606722b */ /* 0x000fd00000000008 */
[----:B------:R-:W-:Y:S02]  /*1510*/  DMUL R4, R32, R6 ;  /* 0x0000000620047228 */ /* 0x000fe40000000000 */
[----:B------:R-:W-:-:S06]  /*1520*/  VIADD R7, R7, 0xfff00000 ;  /* 0xfff0000007077836 */ /* 0x000fcc0000000000 */
[----:B------:R-:W-:-:S08]  /*1530*/  DFMA R8, R4, -R4, R32 ;  /* 0x800000040408722b */ /* 0x000fd00000000020 */
[----:B------:R-:W-:-:S10]  /*1540*/  DFMA R4, R6, R8, R4 ;  /* 0x000000080604722b */ /* 0x000fd40000000004 */
[----:B------:R-:W-:Y:S01]  /*1550*/  IADD3 R5, PT, PT, R5, -0x3500000, RZ ;  /* 0xfcb0000005057810 */ /* 0x000fe20007ffe0ff */
[----:B------:R-:W-:Y:S06]  /*1560*/  BRA `(.L_x_23) ;  /* 0x0000000000047947 */ /* 0x000fec0003800000 */
.L_x_24:
[----:B------:R-:W-:-:S11]  /*1570*/  DADD R4, R32, R32 ;  /* 0x0000000020047229 */ /* 0x000fd60000000020 */
.L_x_23:
[----:B------:R-:W-:Y:S05]  /*1580*/  BSYNC.RECONVERGENT B1 ;  /* 0x0000000000017941 */ /* 0x000fea0003800200 */
.L_x_21:
[----:B------:R-:W-:Y:S01]  /*1590*/  MOV R37, R5 ;  /* 0x0000000500257202 */ /* 0x000fe20000000f00 */
[----:B------:R-:W-:Y:S02]  /*15a0*/  HFMA2 R5, -RZ, RZ, 0, 0 ;  /* 0x00000000ff057431 */ /* 0x000fe400000001ff */
[----:B------:R-:W-:Y:S02]  /*15b0*/  IMAD.MOV.U32 R36, RZ, RZ, R4 ;  /* 0x000000ffff247224 */ /* 0x000fe400078e0004 */
[----:B------:R-:W-:-:S04]  /*15c0*/  IMAD.MOV.U32 R4, RZ, RZ, R2 ;  /* 0x000000ffff047224 */ /* 0x000fc800078e0002 */
[----:B------:R-:W-:Y:S05]  /*15d0*/  RET.REL.NODEC R4 `(perturbation_matrix_kernel) ;  /* 0xffffffe804887950 */ /* 0x000fea0003c3ffff */
.L_x_25:
        /* <DEDUP_REMOVED lines=10> */
.L_x_44:


//--------------------- .text.hessian_kernel      --------------------------
	.section	.text.hessian_kernel,"ax",@progbits
	.align	128
        .global         hessian_kernel
        .type           hessian_kernel,@function
        .size           hessian_kernel,(.L_x_47 - hessian_kernel)
        .other          hessian_kernel,@"STO_CUDA_ENTRY STV_DEFAULT"
hessian_kernel:
.text.hessian_kernel:
[----:B------:R-:W-:Y:S01]  /*0000*/  LDC R1, c[0x0][0x37c] ;  /* 0x0000df00ff017b82 */ /* 0x000fe20000000800 */
[----:B------:R-:W0:Y:S07]  /*0010*/  S2R R3, SR_TID.X ;  /* 0x0000000000037919 */ /* 0x000e2e0000002100 */
[----:B------:R-:W0:Y:S01]  /*0020*/  S2UR UR4, SR_CTAID.X ;  /* 0x00000000000479c3 */ /* 0x000e220000002500 */
[----:B------:R-:W1:Y:S01]  /*0030*/  LDCU UR6, c[0x0][0x380] ;  /* 0x00007000ff0677ac */ /* 0x000e620008000800 */
[----:B------:R-:W2:Y:S06]  /*0040*/  S2R R5, SR_TID.Y ;  /* 0x0000000000057919 */ /* 0x000eac0000002200 */
[----:B------:R-:W0:Y:S08]  /*0050*/  LDC R2, c[0x0][0x360] ;  /* 0x0000d800ff027b82 */ /* 0x000e300000000800 */
[----:B------:R-:W2:Y:S08]  /*0060*/  S2UR UR5, SR_CTAID.Y ;  /* 0x00000000000579c3 */ /* 0x000eb00000002600 */
[----:B------:R-:W2:Y:S01]  /*0070*/  LDC R0, c[0x0][0x364] ;  /* 0x0000d900ff007b82 */ /* 0x000ea20000000800 */
[----:B0-----:R-:W-:-:S02]  /*0080*/  IMAD R2, R2, UR4, R3 ;  /* 0x0000000402027c24 */ /* 0x001fc4000f8e0203 */
[----:B--2---:R-:W-:-:S05]  /*0090*/  IMAD R3, R0, UR5, R5 ;  /* 0x0000000500037c24 */ /* 0x004fca000f8e0205 */
[----:B------:R-:W-:-:S04]  /*00a0*/  VIMNMX R0, PT, PT, R2, R3, !PT ;  /* 0x0000000302007248 */ /* 0x000fc80007fe0100 */
[----:B-1----:R-:W-:-:S04]  /*00b0*/  ISETP.GE.AND P0, PT, R0, UR6, PT ;  /* 0x0000000600007c0c */ /* 0x002fc8000bf06270 */
[----:B------:R-:W-:-:S13]  /*00c0*/  ISETP.EQ.OR P0, PT, R2, R3, P0 ;  /* 0x000000030200720c */ /* 0x000fda0000702670 */
[----:B------:R-:W-:Y:S05]  /*00d0*/  @P0 EXIT ;  /* 0x000000000000094d */ /* 0x000fea0003800000 */
[----:B------:R-:W0:Y:S01]  /*00e0*/  LDC.64 R16, c[0x0][0x3a0] ;  /* 0x0000e800ff107b82 */ /* 0x000e220000000a00 */
[----:B------:R-:W1:Y:S01]  /*00f0*/  LDCU.64 UR6, c[0x0][0x358] ;  /* 0x00006b00ff0677ac */ /* 0x000e620008000a00 */
[----:B------:R-:W-:Y:S02]  /*0100*/  IMAD R2, R2, 0x3, RZ ;  /* 0x0000000302027824 */ /* 0x000fe400078e02ff */
[----:B------:R-:W-:Y:S02]  /*0110*/  IMAD R3, R3, 0x3, RZ ;  /* 0x0000000303037824 */ /* 0x000fe400078e02ff */
[----:B0-----:R-:W-:-:S04]  /*0120*/  IMAD.WIDE R4, R2, 0x8, R16 ;  /* 0x0000000802047825 */ /* 0x001fc800078e0210 */
[----:B------:R-:W-:Y:S01]  /*0130*/  IMAD.WIDE.U32 R16, R3, 0x8, R16 ;  /* 0x0000000803107825 */ /* 0x000fe200078e0010 */
[----:B-1----:R-:W2:Y:S04]  /*0140*/  LDG.E.64 R14, desc[UR6][R4.64+0x8] ;  /* 0x00000806040e7981 */ /* 0x002ea8000c1e1b00 */
[----:B------:R-:W2:Y:S04]  /*0150*/  LDG.E.64 R8, desc[UR6][R16.64+0x8] ;  /* 0x0000080610087981 */ /* 0x000ea8000c1e1b00 */
[----:B------:R-:W3:Y:S04]  /*0160*/  LDG.E.64 R12, desc[UR6][R4.64] ;  /* 0x00000006040c7981 */ /* 0x000ee8000c1e1b00 */
[----:B------:R-:W3:Y:S04]  /*0170*/  LDG.E.64 R6, desc[UR6][R16.64] ;  /* 0x0000000610067981 */ /* 0x000ee8000c1e1b00 */
[----:B------:R0:W4:Y:S04]  /*0180*/  LDG.E.64 R10, desc[UR6][R4.64+0x10] ;  /* 0x00001006040a7981 */ /* 0x000128000c1e1b00 */
[----:B------:R-:W4:Y:S01]  /*0190*/  LDG.E.64 R18, desc[UR6][R16.64+0x10] ;  /* 0x0000100610127981 */ /* 0x000f22000c1e1b00 */
[----:B------:R-:W-:Y:S01]  /*01a0*/  BSSY.RECONVERGENT B0, `(.L_x_26) ;  /* 0x000001a000007945 */ /* 0x000fe20003800200 */
[----:B0-----:R-:W-:-:S02]  /*01b0*/  IMAD.MOV.U32 R4, RZ, RZ, 0x0 ;  /* 0x00000000ff047424 */ /* 0x001fc400078e00ff */
[----:B------:R-:W-:Y:S01]  /*01c0*/  IMAD.MOV.U32 R5, RZ, RZ, 0x3fd80000 ;  /* 0x3fd80000ff057424 */ /* 0x000fe200078e00ff */
[----:B--2---:R-:W-:Y:S02]  /*01d0*/  DADD R14, R14, -R8 ;  /* 0x000000000e0e7229 */ /* 0x004fe40000000808 */
[----:B---3--:R-:W-:-:S06]  /*01e0*/  DADD R12, R12, -R6 ;  /* 0x000000000c0c7229 */ /* 0x008fcc0000000806 */
[----:B------:R-:W-:Y:S02]  /*01f0*/  DMUL R6, R14, R14 ;  /* 0x0000000e0e067228 */ /* 0x000fe40000000000 */
[----:B----4-:R-:W-:-:S06]  /*0200*/  DADD R10, R10, -R18 ;  /* 0x000000000a0a7229 */ /* 0x010fcc0000000812 */
        /* <DEDUP_REMOVED lines=9> */
[----:B------:R-:W-:Y:S01]  /*02a0*/  DFMA R18, R4, R18, R8 ;  /* 0x000000120412722b */ /* 0x000fe20000000008 */
[----:B------:R-:W-:-:S07]  /*02b0*/  SHF.R.S32.HI R4, RZ, 0x1f, R2 ;  /* 0x0000001fff047819 */ /* 0x000fce0000011402 */
[----:B------:R-:W-:Y:S02]  /*02c0*/  DMUL R20, R6, R18 ;  /* 0x0000001206147228 */ /* 0x000fe40000000000 */
[----:B------:R-:W-:Y:S02]  /*02d0*/  VIADD R25, R19, 0xfff00000 ;  /* 0xfff0000013197836 */ /* 0x000fe40000000000 */
[----:B------:R-:W-:-:S04]  /*02e0*/  IMAD.MOV.U32 R24, RZ, RZ, R18 ;  /* 0x000000ffff187224 */ /* 0x000fc800078e0012 */
[----:B------:R-:W-:-:S08]  /*02f0*/  DFMA R22, R20, -R20, R6 ;  /* 0x800000141416722b */ /* 0x000fd00000000006 */
[----:B------:R-:W-:Y:S01]  /*0300*/  DFMA R16, R22, R24, R20 ;  /* 0x000000181610722b */ /* 0x000fe20000000014 */
[----:B------:R-:W-:Y:S10]  /*0310*/  @!P0 BRA `(.L_x_27) ;  /* 0x0000000000088947 */ /* 0x000ff40003800000 */
[----:B------:R-:W-:-:S07]  /*0320*/  MOV R0, 0x340 ;  /* 0x0000034000007802 */ /* 0x000fce0000000f00 */
[----:B------:R-:W-:Y:S05]  /*0330*/  CALL.REL.NOINC `($__internal_3_$__cuda_sm20_dsqrt_rn_f64_mediumpath_v1) ;  /* 0x0000000800f87944 */ /* 0x000fea0003c00000 */
.L_x_27:
[----:B------:R-:W-:Y:S05]  /*0340*/  BSYNC.RECONVERGENT B0 ;  /* 0x0000000000007941 */ /* 0x000fea0003800200 */
.L_x_26:
[----:B------:R-:W0:Y:S02]  /*0350*/  LDCU.64 UR4, c[0x0][0x388] ;  /* 0x00007100ff0477ac */ /* 0x000e240008000a00 */
[----:B0-----:R-:W-:-:S14]  /*0360*/  DSETP.GEU.AND P0, PT, R16, UR4, PT ;  /* 0x0000000410007e2a */ /* 0x001fdc000bf0e000 */
[----:B------:R-:W-:Y:S05]  /*0370*/  @P0 EXIT ;  /* 0x000000000000094d */ /* 0x000fea0003800000 */
[----:B------:R-:W0:Y:S01]  /*0380*/  MUFU.RCP64H R7, R17 ;  /* 0x0000001100077308 */ /* 0x000e220000001800 */
[----:B------:R-:W-:Y:S01]  /*0390*/  VIADD R6, R17, 0x300402 ;  /* 0x0030040211067836 */ /* 0x000fe20000000000 */
[----:B------:R-:W-:Y:S04]  /*03a0*/  BSSY.RECONVERGENT B0, `(.L_x_28) ;  /* 0x000000e000007945 */ /* 0x000fe80003800200 */
[----:B------:R-:W-:Y:S01]  /*03b0*/  FSETP.GEU.AND P0, PT, |R6|, 5.8789094863358348022e-39, PT ;  /* 0x004004020600780b */ /* 0x000fe20003f0e200 */
[----:B0-----:R-:W-:-:S08]  /*03c0*/  DFMA R8, R6, -R16, 1 ;  /* 0x3ff000000608742b */ /* 0x001fd00000000810 */
[----:B------:R-:W-:-:S08]  /*03d0*/  DFMA R8, R8, R8, R8 ;  /* 0x000000080808722b */ /* 0x000fd00000000008 */
[----:B------:R-:W-:-:S08]  /*03e0*/  DFMA R8, R6, R8, R6 ;  /* 0x000000080608722b */ /* 0x000fd00000000006 */
[----:B------:R-:W-:-:S08]  /*03f0*/  DFMA R18, R8, -R16, 1 ;  /* 0x3ff000000812742b */ /* 0x000fd00000000810 */
[----:B------:R-:W-:Y:S01]  /*0400*/  DFMA R8, R8, R18, R8 ;  /* 0x000000120808722b */ /* 0x000fe20000000008 */
[----:B------:R-:W-:Y:S10]  /*0410*/  @P0 BRA `(.L_x_29) ;  /* 0x0000000000180947 */ /* 0x000ff40003800000 */
[----:B------:R-:W-:Y:S01]  /*0420*/  LOP3.LUT R0, R17, 0x7fffffff, RZ, 0xc0, !PT ;  /* 0x7fffffff11007812 */ /* 0x000fe200078ec0ff */
[----:B------:R-:W-:Y:S02]  /*0430*/  IMAD.MOV.U32 R6, RZ, RZ, R16 ;  /* 0x000000ffff067224 */ /* 0x000fe400078e0010 */
[----:B------:R-:W-:Y:S02]  /*0440*/  IMAD.MOV.U32 R7, RZ, RZ, R17 ;  /* 0x000000ffff077224 */ /* 0x000fe400078e0011 */
[----:B------:R-:W-:Y:S01]  /*0450*/  VIADD R16, R0, 0xfff00000 ;  /* 0xfff0000000107836 */ /* 0x000fe20000000000 */
[----:B------:R-:W-:-:S07]  /*0460*/  MOV R0, 0x480 ;  /* 0x0000048000007802 */ /* 0x000fce0000000f00 */
[----:B------:R-:W-:Y:S05]  /*0470*/  CALL.REL.NOINC `($__internal_2_$__cuda_sm20_dblrcp_rn_slowpath_v3) ;  /* 0x0000000800087944 */ /* 0x000fea0003c00000 */
.L_x_29:
[----:B------:R-:W-:Y:S05]  /*0480*/  BSYNC.RECONVERGENT B0 ;  /* 0x0000000000007941 */ /* 0x000fea0003800200 */
.L_x_28:
[----:B------:R-:W0:Y:S01]  /*0490*/  LDCU UR4, c[0x0][0x398] ;  /* 0x00007300ff0477ac */ /* 0x000e220008000800 */
[----:B------:R-:W-:Y:S01]  /*04a0*/  BSSY.RECONVERGENT B0, `(.L_x_30) ;  /* 0x000000d000007945 */ /* 0x000fe20003800200 */
[----:B0-----:R-:W-:-:S09]  /*04b0*/  UIADD3 UR4, UPT, UPT, UR4, 0x2, URZ ;  /* 0x0000000204047890 */ /* 0x001fd2000fffe0ff */
[----:B------:R-:W0:Y:S02]  /*04c0*/  I2F.F64 R6, UR4 ;  /* 0x0000000400067d12 */ /* 0x000e240008201c00 */
[----:B0-----:R-:W-:-:S04]  /*04d0*/  SHF.R.U32.HI R0, RZ, 0x14, R7 ;  /* 0x00000014ff007819 */ /* 0x001fc80000011607 */
[----:B------:R-:W-:-:S05]  /*04e0*/  LOP3.LUT R0, R0, 0x7ff, RZ, 0xc0, !PT ;  /* 0x000007ff00007812 */ /* 0x000fca00078ec0ff */
[----:B------:R-:W-:Y:S01]  /*04f0*/  VIADD R17, R0, 0xfffffc0c ;  /* 0xfffffc0c00117836 */ /* 0x000fe20000000000 */
[----:B------:R-:W-:-:S04]  /*0500*/  MOV R0, 0x570 ;  /* 0x0000057000007802 */ /* 0x000fc80000000f00 */
[CC--:B------:R-:W-:Y:S02]  /*0510*/  SHF.L.U32 R5, R6.reuse, R17.reuse, RZ ;  /* 0x0000001106057219 */ /* 0x0c0fe400000006ff */
[----:B------:R-:W-:Y:S02]  /*0520*/  SHF.L.U64.HI R34, R6, R17, R7 ;  /* 0x0000001106227219 */ /* 0x000fe40000010207 */
[----:B------:R-:W-:-:S04]  /*0530*/  ISETP.NE.U32.AND P0, PT, R5, RZ, PT ;  /* 0x000000ff0500720c */ /* 0x000fc80003f05070 */
[----:B------:R-:W-:-:S04]  /*0540*/  ISETP.NE.AND.EX P0, PT, R34, -0x80000000, PT, P0 ;  /* 0x800000002200780c */ /* 0x000fc80003f05300 */
[----:B------:R-:W-:-:S13]  /*0550*/  PLOP3.LUT P0, PT, P0, PT, PT, 0x8, 0x80 ;  /* 0x000000000080781c */ /* 0x000fda000070e170 */
[----:B------:R-:W-:Y:S05]  /*0560*/  CALL.REL.NOINC `($hessian_kernel$__internal_accurate_pow) ;  /* 0x0000000c00187944 */ /* 0x000fea0003c00000 */
[----:B------:R-:W-:Y:S05]  /*0570*/  BSYNC.RECONVERGENT B0 ;  /* 0x0000000000007941 */ /* 0x000fea0003800200 */
.L_x_30:
[----:B------:R-:W-:Y:S01]  /*0580*/  DSETP.NEU.AND P2, PT, R8, RZ, PT ;  /* 0x000000ff0800722a */ /* 0x000fe20003f4d000 */
[----:B------:R-:W-:Y:S01]  /*0590*/  IMAD.MOV.U32 R16, RZ, RZ, R21 ;  /* 0x000000ffff107224 */ /* 0x000fe200078e0015 */
[----:B------:R-:W-:Y:S01]  /*05a0*/  BSSY.RECONVERGENT B0, `(.L_x_31) ;  /* 0x0000021000007945 */ /* 0x000fe20003800200 */
[----:B------:R-:W-:-:S03]  /*05b0*/  IMAD.MOV.U32 R17, RZ, RZ, R24 ;  /* 0x000000ffff117224 */ /* 0x000fc600078e0018 */
[----:B------:R-:W-:-:S03]  /*05c0*/  ISETP.GE.OR P3, PT, R7, RZ, P2 ;  /* 0x000000ff0700720c */ /* 0x000fc60001766670 */
[----:B------:R-:W-:Y:S02]  /*05d0*/  DADD R18, -RZ, -R16 ;  /* 0x00000000ff127229 */ /* 0x000fe40000000910 */
[----:B------:R-:W-:-:S03]  /*05e0*/  DADD R16, R6, R8 ;  /* 0x0000000006107229 */ /* 0x000fc60000000008 */
[----:B------:R-:W-:-:S04]  /*05f0*/  @!P2 ISETP.NE.U32.AND P1, PT, R5, RZ, PT ;  /* 0x000000ff0500a20c */ /* 0x000fc80003f25070 */
[----:B------:R-:W-:Y:S02]  /*0600*/  @!P2 ISETP.NE.AND.EX P1, PT, R34, -0x80000000, PT, P1 ;  /* 0x800000002200a80c */ /* 0x000fe40003f25310 */
[----:B------:R-:W-:Y:S02]  /*0610*/  FSEL R0, R18, R21, P0 ;  /* 0x0000001512007208 */ /* 0x000fe40000000000 */
[----:B------:R-:W-:Y:S02]  /*0620*/  LOP3.LUT R16, R17, 0x7ff00000, RZ, 0xc0, !PT ;  /* 0x7ff0000011107812 */ /* 0x000fe400078ec0ff */
[----:B------:R-:W-:Y:S02]  /*0630*/  FSEL R19, R19, R24, P0 ;  /* 0x0000001813137208 */ /* 0x000fe40000000000 */
[----:B------:R-:W-:-:S05]  /*0640*/  ISETP.NE.AND P4, PT, R16, 0x7ff00000, PT ;  /* 0x7ff000001000780c */ /* 0x000fca0003f85270 */
[----:B------:R-:W-:Y:S01]  /*0650*/  @!P2 DSETP.NEU.AND P0, PT, |R6|, 0.5, !P1 ;  /* 0x3fe000000600a42a */ /* 0x000fe20004f0d200 */
[----:B------:R-:W-:-:S04]  /*0660*/  ISETP.GE.AND P1, PT, R9, RZ, PT ;  /* 0x000000ff0900720c */ /* 0x000fc80003f26270 */
[----:B------:R-:W-:Y:S01]  /*0670*/  FSEL R16, R0, R21, !P1 ;  /* 0x0000001500107208 */ /* 0x000fe20004800000 */
[----:B------:R-:W-:Y:S01]  /*0680*/  @!P2 IMAD.MOV.U32 R16, RZ, RZ, RZ ;  /* 0x000000ffff10a224 */ /* 0x000fe200078e00ff */
[----:B------:R-:W-:Y:S02]  /*0690*/  @!P2 SEL R5, R9, RZ, P0 ;  /* 0x000000ff0905a207 */ /* 0x000fe40000000000 */
[----:B------:R-:W-:Y:S02]  /*06a0*/  FSEL R17, R19, R24, !P1 ;  /* 0x0000001813117208 */ /* 0x000fe40004800000 */
[----:B------:R-:W-:-:S05]  /*06b0*/  @!P3 LOP3.LUT R5, R5, 0x7ff00000, RZ, 0xfc, !PT ;  /* 0x7ff000000505b812 */ /* 0x000fca00078efcff */
[----:B------:R-:W-:Y:S01]  /*06c0*/  @!P2 IMAD.MOV.U32 R17, RZ, RZ, R5 ;  /* 0x000000ffff11a224 */ /* 0x000fe200078e0005 */
[----:B------:R-:W-:Y:S06]  /*06d0*/  @P4 BRA `(.L_x_32) ;  /* 0x0000000000344947 */ /* 0x000fec0003800000 */
[----:B------:R-:W-:-:S14]  /*06e0*/  DSETP.NAN.AND P2, PT, R8, R8, PT ;  /* 0x000000080800722a */ /* 0x000fdc0003f48000 */
[----:B------:R-:W-:Y:S01]  /*06f0*/  @P2 DADD R16, R6, R8 ;  /* 0x0000000006102229 */ /* 0x000fe20000000008 */
[----:B------:R-:W-:Y:S10]  /*0700*/  @P2 BRA `(.L_x_32) ;  /* 0x0000000000282947 */ /* 0x000ff40003800000 */
[----:B------:R-:W-:-:S14]  /*0710*/  DSETP.NEU.AND P2, PT, |R8|, +INF , PT ;  /* 0x7ff000000800742a */ /* 0x000fdc0003f4d200 */
[----:B------:R-:W-:Y:S05]  /*0720*/  @P2 BRA `(.L_x_32) ;  /* 0x0000000000202947 */ /* 0x000fea0003800000 */
[C---:B------:R-:W-:Y:S01]  /*0730*/  ISETP.GE.AND P2, PT, R7.reuse, RZ, PT ;  /* 0x000000ff0700720c */ /* 0x040fe20003f46270 */
[----:B------:R-:W-:Y:S01]  /*0740*/  IMAD.MOV.U32 R16, RZ, RZ, RZ ;  /* 0x000000ffff107224 */ /* 0x000fe200078e00ff */
[----:B------:R-:W-:Y:S02]  /*0750*/  LOP3.LUT R6, R7, 0x7fffffff, RZ, 0xc0, !PT ;  /* 0x7fffffff07067812 */ /* 0x000fe400078ec0ff */
[----:B------:R-:W-:Y:S02]  /*0760*/  SEL R17, RZ, 0x7ff00000, !P2 ;  /* 0x7ff00000ff117807 */ /* 0x000fe40005000000 */
[----:B------:R-:W-:-:S03]  /*0770*/  ISETP.NE.AND P2, PT, R6, 0x3fe00000, PT ;  /* 0x3fe000000600780c */ /* 0x000fc60003f45270 */
[----:B------:R-:W-:-:S05]  /*0780*/  VIADD R0, R17, 0x80000000 ;  /* 0x8000000011007836 */ /* 0x000fca0000000000 */
[----:B------:R-:W-:-:S04]  /*0790*/  SEL R0, R0, R17, P2 ;  /* 0x0000001100007207 */ /* 0x000fc80001000000 */
[----:B------:R-:W-:-:S07]  /*07a0*/  @!P1 SEL R17, R0, R17, P0 ;  /* 0x0000001100119207 */ /* 0x000fce0000000000 */
.L_x_32:
[----:B------:R-:W-:Y:S05]  /*07b0*/  BSYNC.RECONVERGENT B0 ;  /* 0x0000000000007941 */ /* 0x000fea0003800200 */
.L_x_31:
[----:B------:R-:W0:Y:S01]  /*07c0*/  LDCU.64 UR8, c[0x0][0x390] ;  /* 0x00007200ff0877ac */ /* 0x000e220008000a00 */
[----:B------:R-:W1:Y:S01]  /*07d0*/  LDC R5, c[0x0][0x3b0] ;  /* 0x0000ec00ff057b82 */ /* 0x000e620000000800 */
[----:B------:R-:W-:Y:S01]  /*07e0*/  ISETP.NE.AND P1, PT, RZ, UR4, PT ;  /* 0x00000004ff007c0c */ /* 0x000fe2000bf25270 */
[----:B------:R-:W-:-:S03]  /*07f0*/  DSETP.NEU.AND P0, PT, R8, 1, PT ;  /* 0x3ff000000800742a */ /* 0x000fc60003f0d000 */
[----:B------:R-:W-:Y:S02]  /*0800*/  FSEL R20, R16, RZ, P1 ;  /* 0x000000ff10147208 */ /* 0x000fe40000800000 */
[----:B------:R-:W-:Y:S01]  /*0810*/  FSEL R16, R17, 1.875, P1 ;  /* 0x3ff0000011107808 */ /* 0x000fe20000800000 */
[----:B------:R-:W2:Y:S01]  /*0820*/  LDC.64 R8, c[0x0][0x3a8] ;  /* 0x0000ea00ff087b82 */ /* 0x000ea20000000a00 */
[----:B------:R-:W-:Y:S02]  /*0830*/  FSEL R20, R20, RZ, P0 ;  /* 0x000000ff14147208 */ /* 0x000fe40000000000 */
[----:B------:R-:W-:-:S06]  /*0840*/  FSEL R21, R16, 1.875, P0 ;  /* 0x3ff0000010157808 */ /* 0x000fcc0000000000 */
[----:B0-----:R-:W-:Y:S01]  /*0850*/  DMUL R20, R20, UR8 ;  /* 0x0000000814147c28 */ /* 0x001fe20008000000 */
[----:B------:R-:W0:Y:S01]  /*0860*/  LDCU.64 UR8, c[0x0][0x3a8] ;  /* 0x00007500ff0877ac */ /* 0x000e220008000a00 */
[----:B-1----:R-:W-:-:S06]  /*0870*/  IMAD R0, R2, R5, R5 ;  /* 0x0000000502007224 */ /* 0x002fcc00078e0205 */
[-C--:B------:R-:W-:Y:S01]  /*0880*/  DMUL R28, R12, R20.reuse ;  /* 0x000000140c1c7228 */ /* 0x080fe20000000000 */
[----:B------:R-:W-:Y:S01]  /*0890*/  IMAD R17, R2, R5, R2 ;  /* 0x0000000502117224 */ /* 0x000fe200078e0202 */
[-C--:B------:R-:W-:Y:S01]  /*08a0*/  DMUL R26, R14, R20.reuse ;  /* 0x000000140e1a7228 */ /* 0x080fe20000000000 */
[----:B------:R-:W-:Y:S01]  /*08b0*/  IMAD.IADD R6, R0, 0x1, R5 ;  /* 0x0000000100067824 */ /* 0x000fe200078e0205 */
[----:B------:R-:W-:Y:S01]  /*08c0*/  SHF.R.S32.HI R7, RZ, 0x1f, R0 ;  /* 0x0000001fff077819 */ /* 0x000fe20000011400 */
[----:B------:R-:W-:Y:S01]  /*08d0*/  DMUL R30, R10, R20 ;  /* 0x000000140a1e7228 */ /* 0x000fe20000000000 */
[----:B------:R-:W-:Y:S01]  /*08e0*/  IADD3 R18, P0, PT, R2, R0, RZ ;  /* 0x0000000002127210 */ /* 0x000fe20007f1e0ff */
[----:B--2---:R-:W-:Y:S01]  /*08f0*/  IMAD.WIDE R16, R17, 0x8, R8 ;  /* 0x0000000811107825 */ /* 0x004fe200078e0208 */
[----:B------:R-:W-:Y:S01]  /*0900*/  DMUL R24, R12, R28 ;  /* 0x0000001c0c187228 */ /* 0x000fe20000000000 */
[----:B------:R-:W-:Y:S02]  /*0910*/  SHF.R.S32.HI R35, RZ, 0x1f, R6 ;  /* 0x0000001fff237819 */ /* 0x000fe40000011406 */
[----:B------:R-:W-:Y:S01]  /*0920*/  IMAD.X R19, R4, 0x1, R7, P0 ;  /* 0x0000000104137824 */ /* 0x000fe200000e0607 */
[----:B0-----:R-:W-:-:S02]  /*0930*/  LEA R32, P0, R18, UR8, 0x3 ;  /* 0x0000000812207c11 */ /* 0x001fc4000f8018ff */
[----:B------:R-:W-:Y:S01]  /*0940*/  IADD3 R23, P1, PT, R2, R6, RZ ;  /* 0x0000000602177210 */ /* 0x000fe20007f3e0ff */
[----:B------:R0:W-:Y:S01]  /*0950*/  REDG.E.ADD.F64.RN.STRONG.GPU desc[UR6][R16.64], R24 ;  /* 0x00000018100079a6 */ /* 0x0001e2000c12ff06 */
[----:B------:R-:W-:Y:S01]  /*0960*/  LEA.HI.X R33, R18, UR9, R19, 0x3, P0 ;  /* 0x0000000912217c11 */ /* 0x000fe200080f1c13 */
[----:B------:R-:W-:Y:S01]  /*0970*/  DMUL R18, R14, R26 ;  /* 0x0000001a0e127228 */ /* 0x000fe20000000000 */
[----:B------:R-:W-:Y:S01]  /*0980*/  LEA R22, P0, R23, UR8, 0x3 ;  /* 0x0000000817167c11 */ /* 0x000fe2000f8018ff */
[----:B------:R-:W-:Y:S01]  /*0990*/  IMAD.X R4, R4, 0x1, R35, P1 ;  /* 0x0000000104047824 */ /* 0x000fe200008e0623 */
[----:B------:R-:W-:-:S04]  /*09a0*/  DMUL R30, R10, R30 ;  /* 0x0000001e0a1e7228 */ /* 0x000fc80000000000 */
[----:B------:R1:W-:Y:S01]  /*09b0*/  REDG.E.ADD.F64.RN.STRONG.GPU desc[UR6][R32.64+0x8], R18 ;  /* 0x00000812200079a6 */ /* 0x0003e2000c12ff06 */
[----:B------:R-:W-:Y:S01]  /*09c0*/  LEA.HI.X R23, R23, UR9, R4, 0x3, P0 ;  /* 0x0000000917177c11 */ /* 0x000fe200080f1c04 */
[----:B0-----:R-:W-:-:S04]  /*09d0*/  DMUL R24, R10, -R20 ;  /* 0x800000140a187228 */ /* 0x001fc80000000000 */
[----:B------:R0:W-:Y:S01]  /*09e0*/  REDG.E.ADD.F64.RN.STRONG.GPU desc[UR6][R22.64+0x10], R30 ;  /* 0x0000101e160079a6 */ /* 0x0001e2000c12ff06 */
[-C--:B-1----:R-:W-:Y:S02]  /*09f0*/  DMUL R18, R12, -R20.reuse ;  /* 0x800000140c127228 */ /* 0x082fe40000000000 */
[C---:B------:R-:W-:Y:S01]  /*0a00*/  DMUL R20, R14.reuse, -R20 ;  /* 0x800000140e147228 */ /* 0x040fe20000000000 */
[----:B------:R-:W-:Y:S01]  /*0a10*/  IADD3 R4, P0, PT, R3, R0, RZ ;  /* 0x0000000003047210 */ /* 0x000fe20007f1e0ff */
[----:B------:R-:W-:Y:S02]  /*0a20*/  DMUL R36, R14, R28 ;  /* 0x0000001c0e247228 */ /* 0x000fe40000000000 */
[C---:B0-----:R-:W-:Y:S02]  /*0a30*/  DMUL R30, R12.reuse, R26 ;  /* 0x0000001a0c1e7228 */ /* 0x041fe40000000000 */
[----:B------:R-:W-:Y:S02]  /*0a40*/  DMUL R22, R12, R18 ;  /* 0x000000120c167228 */ /* 0x000fe40000000000 */
[----:B------:R-:W-:-:S02]  /*0a50*/  DMUL R32, R14, R20 ;  /* 0x000000140e207228 */ /* 0x000fc40000000000 */
[----:B------:R-:W-:Y:S01]  /*0a60*/  DMUL R24, R10, R24 ;  /* 0x000000180a187228 */ /* 0x000fe20000000000 */
[----:B------:R-:W-:Y:S01]  /*0a70*/  IADD3 R0, P1, PT, R3, R6, RZ ;  /* 0x0000000603007210 */ /* 0x000fe20007f3e0ff */
[----:B------:R-:W-:Y:S01]  /*0a80*/  DMUL R14, R14, R18 ;  /* 0x000000120e0e7228 */ /* 0x000fe20000000000 */
[----:B------:R0:W-:Y:S01]  /*0a90*/  REDG.E.ADD.F64.RN.STRONG.GPU desc[UR6][R16.64+0x8], R36 ;  /* 0x00000824100079a6 */ /* 0x0001e2000c12ff06 */
[C---:B------:R-:W-:Y:S02]  /*0aa0*/  DMUL R28, R10.reuse, R28 ;  /* 0x0000001c0a1c7228 */ /* 0x040fe40000000000 */
[C---:B------:R-:W-:Y:S02]  /*0ab0*/  DMUL R26, R10.reuse, R26 ;  /* 0x0000001a0a1a7228 */ /* 0x040fe40000000000 */
[----:B------:R-:W-:Y:S02]  /*0ac0*/  DMUL R18, R10, R18 ;  /* 0x000000120a127228 */ /* 0x000fe40000000000 */
[-C--:B------:R-:W-:Y:S01]  /*0ad0*/  DMUL R12, R12, R20.reuse ;  /* 0x000000140c0c7228 */ /* 0x080fe20000000000 */
[----:B------:R1:W-:Y:S01]  /*0ae0*/  REDG.E.ADD.F64.RN.STRONG.GPU desc[UR6][R16.64+0x10], R28 ;  /* 0x0000101c100079a6 */ /* 0x0003e2000c12ff06 */
[----:B------:R-:W-:Y:S01]  /*0af0*/  DMUL R10, R10, R20 ;  /* 0x000000140a0a7228 */ /* 0x000fe20000000000 */
[----:B------:R-:W-:-:S02]  /*0b00*/  IMAD R21, R2, R5, R3 ;  /* 0x0000000502157224 */ /* 0x000fc400078e0203 */
[----:B------:R-:W-:Y:S01]  /*0b10*/  IMAD.X R3, RZ, RZ, R7, P0 ;  /* 0x000000ffff037224 */ /* 0x000fe200000e0607 */
[----:B------:R-:W-:Y:S01]  /*0b20*/  LEA R2, P0, R4, UR8, 0x3 ;  /* 0x0000000804027c11 */ /* 0x000fe2000f8018ff */
[----:B------:R-:W-:-:S04]  /*0b30*/  IMAD.WIDE R6, R5, 0x8, R16 ;  /* 0x0000000805067825 */ /* 0x000fc800078e0210 */
[----:B------:R-:W-:Y:S01]  /*0b40*/  IMAD.WIDE R8, R21, 0x8, R8 ;  /* 0x0000000815087825 */ /* 0x000fe200078e0208 */
[----:B------:R-:W-:Y:S01]  /*0b50*/  LEA.HI.X R3, R4, UR9, R3, 0x3, P0 ;  /* 0x0000000904037c11 */ /* 0x000fe200080f1c03 */
[----:B------:R-:W-:Y:S01]  /*0b60*/  REDG.E.ADD.F64.RN.STRONG.GPU desc[UR6][R6.64], R30 ;  /* 0x0000001e060079a6 */ /* 0x000fe2000c12ff06 */
[C---:B------:R-:W-:Y:S01]  /*0b70*/  LEA R20, P0, R0.reuse, UR8, 0x3 ;  /* 0x0000000800147c11 */ /* 0x040fe2000f8018ff */
[----:B0-----:R-:W-:Y:S02]  /*0b80*/  IMAD.X R37, RZ, RZ, R35, P1 ;  /* 0x000000ffff257224 */ /* 0x001fe400008e0623 */
[C---:B------:R-:W-:Y:S01]  /*0b90*/  IMAD.WIDE R34, R5.reuse, 0x8, R6 ;  /* 0x0000000805227825 */ /* 0x040fe200078e0206 */
[----:B------:R-:W-:Y:S02]  /*0ba0*/  REDG.E.ADD.F64.RN.STRONG.GPU desc[UR6][R6.64+0x10], R26 ;  /* 0x0000101a060079a6 */ /* 0x000fe4000c12ff06 */
[----:B------:R-:W-:Y:S01]  /*0bb0*/  LEA.HI.X R21, R0, UR9, R37, 0x3, P0 ;  /* 0x0000000900157c11 */ /* 0x000fe200080f1c25 */
[C---:B-1----:R-:W-:Y:S01]  /*0bc0*/  IMAD.WIDE R16, R5.reuse, 0x8, R8 ;  /* 0x0000000805107825 */ /* 0x042fe200078e0208 */
[----:B------:R-:W-:Y:S04]  /*0bd0*/  REDG.E.ADD.F64.RN.STRONG.GPU desc[UR6][R34.64], R28 ;  /* 0x0000001c220079a6 */ /* 0x000fe8000c12ff06 */
[----:B------:R-:W-:Y:S01]  /*0be0*/  REDG.E.ADD.F64.RN.STRONG.GPU desc[UR6][R34.64+0x8], R26 ;  /* 0x0000081a220079a6 */ /* 0x000fe2000c12ff06 */
[----:B------:R-:W-:-:S03]  /*0bf0*/  IMAD.WIDE R4, R5, 0x8, R16 ;  /* 0x0000000805047825 */ /* 0x000fc600078e0210 */
[----:B------:R-:W-:Y:S04]  /*0c00*/  REDG.E.ADD.F64.RN.STRONG.GPU desc[UR6][R8.64], R22 ;  /* 0x00000016080079a6 */ /* 0x000fe8000c12ff06 */
[----:B------:R-:W-:Y:S04]  /*0c10*/  REDG.E.ADD.F64.RN.STRONG.GPU desc[UR6][R2.64+0x8], R32 ;  /* 0x00000820020079a6 */ /* 0x000fe8000c12ff06 */
[----:B------:R-:W-:Y:S04]  /*0c20*/  REDG.E.ADD.F64.RN.STRONG.GPU desc[UR6][R20.64+0x10], R24 ;  /* 0x00001018140079a6 */ /* 0x000fe8000c12ff06 */
[----:B------:R-:W-:Y:S04]  /*0c30*/  REDG.E.ADD.F64.RN.STRONG.GPU desc[UR6][R8.64+0x8], R14 ;  /* 0x0000080e080079a6 */ /* 0x000fe8000c12ff06 */
[----:B------:R-:W-:Y:S04]  /*0c40*/  REDG.E.ADD.F64.RN.STRONG.GPU desc[UR6][R8.64+0x10], R18 ;  /* 0x00001012080079a6 */ /* 0x000fe8000c12ff06 */
[----:B------:R-:W-:Y:S04]  /*0c50*/  REDG.E.ADD.F64.RN.STRONG.GPU desc[UR6][R16.64], R12 ;  /* 0x0000000c100079a6 */ /* 0x000fe8000c12ff06 */
[----:B------:R-:W-:Y:S04]  /*0c60*/  REDG.E.ADD.F64.RN.STRONG.GPU desc[UR6][R16.64+0x10], R10 ;  /* 0x0000100a100079a6 */ /* 0x000fe8000c12ff06 */
[----:B------:R-:W-:Y:S04]  /*0c70*/  REDG.E.ADD.F64.RN.STRONG.GPU desc[UR6][R4.64], R18 ;  /* 0x00000012040079a6 */ /* 0x000fe8000c12ff06 */
[----:B------:R-:W-:Y:S01]  /*0c80*/  REDG.E.ADD.F64.RN.STRONG.GPU desc[UR6][R4.64+0x8], R10 ;  /* 0x0000080a040079a6 */ /* 0x000fe2000c12ff06 */
[----:B------:R-:W-:Y:S05]  /*0c90*/  EXIT ;  /* 0x000000000000794d */ /* 0x000fea0003800000 */
        .weak           $__internal_2_$__cuda_sm20_dblrcp_rn_slowpath_v3
        .type           $__internal_2_$__cuda_sm20_dblrcp_rn_slowpath_v3,@function
        .size           $__internal_2_$__cuda_sm20_dblrcp_rn_slowpath_v3,($__internal_3_$__cuda_sm20_dsqrt_rn_f64_mediumpath_v1 - $__internal_2_$__cuda_sm20_dblrcp_rn_slowpath_v3)
$__internal_2_$__cuda_sm20_dblrcp_rn_slowpath_v3:
[----:B------:R-:W-:Y:S01]  /*0ca0*/  DSETP.GTU.AND P0, PT, |R6|, +INF , PT ;  /* 0x7ff000000600742a */ /* 0x000fe20003f0c200 */
[----:B------:R-:W-:-:S13]  /*0cb0*/  BSSY.RECONVERGENT B1, `(.L_x_33) ;  /* 0x0000023000017945 */ /* 0x000fda0003800200 */
[----:B------:R-:W-:Y:S05]  /*0cc0*/  @P0 BRA `(.L_x_34) ;  /* 0x00000000007c0947 */ /* 0x000fea0003800000 */
[----:B------:R-:W-:-:S05]  /*0cd0*/  LOP3.LUT R17, R7, 0x7fffffff, RZ, 0xc0, !PT ;  /* 0x7fffffff07117812 */ /* 0x000fca00078ec0ff */
[----:B------:R-:W-:-:S05]  /*0ce0*/  VIADD R5, R17, 0xffffffff ;  /* 0xffffffff11057836 */ /* 0x000fca0000000000 */
[----:B------:R-:W-:-:S13]  /*0cf0*/  ISETP.GE.U32.AND P0, PT, R5, 0x7fefffff, PT ;  /* 0x7fefffff0500780c */ /* 0x000fda0003f06070 */
[----:B------:R-:W-:Y:S01]  /*0d00*/  @P0 LOP3.LUT R9, R7, 0x7ff00000, RZ, 0x3c, !PT ;  /* 0x7ff0000007090812 */ /* 0x000fe200078e3cff */
[----:B------:R-:W-:Y:S01]  /*0d10*/  @P0 IMAD.MOV.U32 R8, RZ, RZ, RZ ;  /* 0x000000ffff080224 */ /* 0x000fe200078e00ff */
[----:B------:R-:W-:Y:S06]  /*0d20*/  @P0 BRA `(.L_x_35) ;  /* 0x00000000006c0947 */ /* 0x000fec0003800000 */
[----:B------:R-:W-:-:S13]  /*0d30*/  ISETP.GE.U32.AND P0, PT, R17, 0x1000001, PT ;  /* 0x010000011100780c */ /* 0x000fda0003f06070 */
[----:B------:R-:W-:Y:S05]  /*0d40*/  @!P0 BRA `(.L_x_36) ;  /* 0x0000000000348947 */ /* 0x000fea0003800000 */
[----:B------:R-:W-:Y:S02]  /*0d50*/  VIADD R9, R7, 0xc0200000 ;  /* 0xc020000007097836 */ /* 0x000fe40000000000 */
[----:B------:R-:W-:Y:S02]  /*0d60*/  IMAD.MOV.U32 R8, RZ, RZ, R6 ;  /* 0x000000ffff087224 */ /* 0x000fe400078e0006 */
[----:B------:R-:W0:Y:S04]  /*0d70*/  MUFU.RCP64H R17, R9 ;  /* 0x0000000900117308 */ /* 0x000e280000001800 */
[----:B0-----:R-:W-:-:S08]  /*0d80*/  DFMA R18, -R8, R16, 1 ;  /* 0x3ff000000812742b */ /* 0x001fd00000000110 */
[----:B------:R-:W-:-:S08]  /*0d90*/  DFMA R18, R18, R18, R18 ;  /* 0x000000121212722b */ /* 0x000fd00000000012 */
[----:B------:R-:W-:-:S08]  /*0da0*/  DFMA R18, R16, R18, R16 ;  /* 0x000000121012722b */ /* 0x000fd00000000010 */
[----:B------:R-:W-:-:S08]  /*0db0*/  DFMA R16, -R8, R18, 1 ;  /* 0x3ff000000810742b */ /* 0x000fd00000000112 */
[----:B------:R-:W-:-:S08]  /*0dc0*/  DFMA R16, R18, R16, R18 ;  /* 0x000000101210722b */ /* 0x000fd00000000012 */
[----:B------:R-:W-:-:S08]  /*0dd0*/  DMUL R16, R16, 2.2250738585072013831e-308 ;  /* 0x0010000010107828 */ /* 0x000fd00000000000 */
[----:B------:R-:W-:-:S08]  /*0de0*/  DFMA R6, -R6, R16, 1 ;  /* 0x3ff000000606742b */ /* 0x000fd00000000110 */
[----:B------:R-:W-:-:S08]  /*0df0*/  DFMA R6, R6, R6, R6 ;  /* 0x000000060606722b */ /* 0x000fd00000000006 */
[----:B------:R-:W-:Y:S01]  /*0e00*/  DFMA R8, R16, R6, R16 ;  /* 0x000000061008722b */ /* 0x000fe20000000010 */
[----:B------:R-:W-:Y:S10]  /*0e10*/  BRA `(.L_x_35) ;  /* 0x0000000000307947 */ /* 0x000ff40003800000 */
.L_x_36:
[----:B------:R-:W-:Y:S01]  /*0e20*/  DMUL R6, R6, 8.11296384146066816958e+31 ;  /* 0x4690000006067828 */ /* 0x000fe20000000000 */
[----:B------:R-:W-:-:S05]  /*0e30*/  IMAD.MOV.U32 R8, RZ, RZ, R16 ;  /* 0x000000ffff087224 */ /* 0x000fca00078e0010 */
[----:B------:R-:W0:Y:S02]  /*0e40*/  MUFU.RCP64H R9, R7 ;  /* 0x0000000700097308 */ /* 0x000e240000001800 */
[----:B0-----:R-:W-:-:S08]  /*0e50*/  DFMA R16, -R6, R8, 1 ;  /* 0x3ff000000610742b */ /* 0x001fd00000000108 */
[----:B------:R-:W-:-:S08]  /*0e60*/  DFMA R16, R16, R16, R16 ;  /* 0x000000101010722b */ /* 0x000fd00000000010 */
[----:B------:R-:W-:-:S08]  /*0e70*/  DFMA R16, R8, R16, R8 ;  /* 0x000000100810722b */ /* 0x000fd00000000008 */
[----:B------:R-:W-:-:S08]  /*0e80*/  DFMA R8, -R6, R16, 1 ;  /* 0x3ff000000608742b */ /* 0x000fd00000000110 */
[----:B------:R-:W-:-:S08]  /*0e90*/  DFMA R8, R16, R8, R16 ;  /* 0x000000081008722b */ /* 0x000fd00000000010 */
[----:B------:R-:W-:Y:S01]  /*0ea0*/  DMUL R8, R8, 8.11296384146066816958e+31 ;  /* 0x4690000008087828 */ /* 0x000fe20000000000 */
[----:B------:R-:W-:Y:S10]  /*0eb0*/  BRA `(.L_x_35) ;  /* 0x0000000000087947 */ /* 0x000ff40003800000 */
.L_x_34:
[----:B------:R-:W-:Y:S01]  /*0ec0*/  LOP3.LUT R9, R7, 0x80000, RZ, 0xfc, !PT ;  /* 0x0008000007097812 */ /* 0x000fe200078efcff */
[----:B------:R-:W-:-:S07]  /*0ed0*/  IMAD.MOV.U32 R8, RZ, RZ, R6 ;  /* 0x000000ffff087224 */ /* 0x000fce00078e0006 */
.L_x_35:
[----:B------:R-:W-:Y:S05]  /*0ee0*/  BSYNC.RECONVERGENT B1 ;  /* 0x0000000000017941 */ /* 0x000fea0003800200 */
.L_x_33:
[----:B------:R-:W-:Y:S02]  /*0ef0*/  IMAD.MOV.U32 R6, RZ, RZ, R0 ;  /* 0x000000ffff067224 */ /* 0x000fe400078e0000 */
[----:B------:R-:W-:-:S04]  /*0f00*/  IMAD.MOV.U32 R7, RZ, RZ, 0x0 ;  /* 0x00000000ff077424 */ /* 0x000fc800078e00ff */
[----:B------:R-:W-:Y:S05]  /*0f10*/  RET.REL.NODEC R6 `(hessian_kernel) ;  /* 0xfffffff006387950 */ /* 0x000fea0003c3ffff */
        .weak           $__internal_3_$__cuda_sm20_dsqrt_rn_f64_mediumpath_v1
        .type           $__internal_3_$__cuda_sm20_dsqrt_rn_f64_mediumpath_v1,@function
        .size           $__internal_3_$__cuda_sm20_dsqrt_rn_f64_mediumpath_v1,($hessian_kernel$__internal_accurate_pow - $__internal_3_$__cuda_sm20_dsqrt_rn_f64_mediumpath_v1)
$__internal_3_$__cuda_sm20_dsqrt_rn_f64_mediumpath_v1:
[----:B------:R-:W-:Y:S01]  /*0f20*/  ISETP.GE.U32.AND P0, PT, R8, -0x3400000, PT ;  /* 0xfcc000000800780c */ /* 0x000fe20003f06070 */
[----:B------:R-:W-:Y:S01]  /*0f30*/  BSSY.RECONVERGENT B1, `(.L_x_37) ;  /* 0x0000024000017945 */ /* 0x000fe20003800200 */
[----:B------:R-:W-:-:S11]  /*0f40*/  IMAD.MOV.U32 R19, RZ, RZ, R25 ;  /* 0x000000ffff137224 */ /* 0x000fd600078e0019 */
        /* <DEDUP_REMOVED lines=9> */
.L_x_38:
[----:B------:R-:W-:-:S14]  /*0fe0*/  DSETP.NE.AND P0, PT, R6, RZ, PT ;  /* 0x000000ff0600722a */ /* 0x000fdc0003f05000 */
[----:B------:R-:W-:Y:S05]  /*0ff0*/  @!P0 BRA `(.L_x_40) ;  /* 0x0000000000588947 */ /* 0x000fea0003800000 */
[----:B------:R-:W-:-:S13]  /*1000*/  ISETP.GE.AND P0, PT, R7, RZ, PT ;  /* 0x000000ff0700720c */ /* 0x000fda0003f06270 */
[----:B------:R-:W-:Y:S02]  /*1010*/  @!P0 IMAD.MOV.U32 R8, RZ, RZ, 0x0 ;  /* 0x00000000ff088424 */ /* 0x000fe400078e00ff */
[----:B------:R-:W-:Y:S01]  /*1020*/  @!P0 IMAD.MOV.U32 R9, RZ, RZ, -0x80000 ;  /* 0xfff80000ff098424 */ /* 0x000fe200078e00ff */
[----:B------:R-:W-:Y:S06]  /*1030*/  @!P0 BRA `(.L_x_39) ;  /* 0x00000000004c8947 */ /* 0x000fec0003800000 */
[----:B------:R-:W-:-:S13]  /*1040*/  ISETP.GT.AND P0, PT, R7, 0x7fefffff, PT ;  /* 0x7fefffff0700780c */ /* 0x000fda0003f04270 */
[----:B------:R-:W-:Y:S05]  /*1050*/  @P0 BRA `(.L_x_40) ;  /* 0x0000000000400947 */ /* 0x000fea0003800000 */
[----:B------:R-:W-:Y:S01]  /*1060*/  DMUL R6, R6, 8.11296384146066816958e+31 ;  /* 0x4690000006067828 */ /* 0x000fe20000000000 */
[----:B------:R-:W-:Y:S02]  /*1070*/  IMAD.MOV.U32 R8, RZ, RZ, RZ ;  /* 0x000000ffff087224 */ /* 0x000fe400078e00ff */
[----:B------:R-:W-:Y:S02]  /*1080*/  IMAD.MOV.U32 R18, RZ, RZ, 0x0 ;  /* 0x00000000ff127424 */ /* 0x000fe400078e00ff */
[----:B------:R-:W-:Y:S01]  /*1090*/  IMAD.MOV.U32 R19, RZ, RZ, 0x3fd80000 ;  /* 0x3fd80000ff137424 */ /* 0x000fe200078e00ff */
        /* <DEDUP_REMOVED lines=10> */
[----:B------:R-:W-:Y:S01]  /*1140*/  VIADD R9, R9, 0xfcb00000 ;  /* 0xfcb0000009097836 */ /* 0x000fe20000000000 */
[----:B------:R-:W-:Y:S06]  /*1150*/  BRA `(.L_x_39) ;  /* 0x0000000000047947 */ /* 0x000fec0003800000 */
.L_x_40:
[----:B------:R-:W-:-:S11]  /*1160*/  DADD R8, R6, R6 ;  /* 0x0000000006087229 */ /* 0x000fd60000000006 */
.L_x_39:
[----:B------:R-:W-:Y:S05]  /*1170*/  BSYNC.RECONVERGENT B1 ;  /* 0x0000000000017941 */ /* 0x000fea0003800200 */
.L_x_37:
[----:B------:R-:W-:Y:S02]  /*1180*/  IMAD.MOV.U32 R6, RZ, RZ, R0 ;  /* 0x000000ffff067224 */ /* 0x000fe400078e0000 */
[----:B------:R-:W-:Y:S02]  /*1190*/  IMAD.MOV.U32 R7, RZ, RZ, 0x0 ;  /* 0x00000000ff077424 */ /* 0x000fe400078e00ff */
[----:B------:R-:W-:Y:S02]  /*11a0*/  IMAD.MOV.U32 R16, RZ, RZ, R8 ;  /* 0x000000ffff107224 */ /* 0x000fe400078e0008 */
[----:B------:R-:W-:Y:S01]  /*11b0*/  IMAD.MOV.U32 R17, RZ, RZ, R9 ;  /* 0x000000ffff117224 */ /* 0x000fe200078e0009 */
[----:B------:R-:W-:Y:S06]  /*11c0*/  RET.REL.NODEC R6 `(hessian_kernel) ;  /* 0xffffffec068c7950 */ /* 0x000fec0003c3ffff */
        .type           $hessian_kernel$__internal_accurate_pow,@function
        .size           $hessian_kernel$__internal_accurate_pow,(.L_x_47 - $hessian_kernel$__internal_accurate_pow)
$hessian_kernel$__internal_accurate_pow:
[----:B------:R-:W-:Y:S01]  /*11d0*/  DADD R32, -RZ, |R8| ;  /* 0x00000000ff207229 */ /* 0x000fe20000000508 */
[----:B------:R-:W-:Y:S01]  /*11e0*/  IMAD.MOV.U32 R24, RZ, RZ, RZ ;  /* 0x000000ffff187224 */ /* 0x000fe200078e00ff */
[----:B------:R-:W-:Y:S01]  /*11f0*/  UMOV UR8, 0x7d2cafe2 ;  /* 0x7d2cafe200087882 */ /* 0x000fe20000000000 */
[----:B------:R-:W-:Y:S01]  /*1200*/  IMAD.MOV.U32 R26, RZ, RZ, 0x41ad3b5a ;  /* 0x41ad3b5aff1a7424 */ /* 0x000fe200078e00ff */
[----:B------:R-:W-:Y:S01]  /*1210*/  UMOV UR9, 0x3eb0f5ff ;  /* 0x3eb0f5ff00097882 */ /* 0x000fe20000000000 */
[----:B------:R-:W-:Y:S01]  /*1220*/  IMAD.MOV.U32 R27, RZ, RZ, 0x3ed0f5d2 ;  /* 0x3ed0f5d2ff1b7424 */ /* 0x000fe200078e00ff */
[----:B------:R-:W-:Y:S01]  /*1230*/  UMOV UR10, 0x3b39803f ;  /* 0x3b39803f000a7882 */ /* 0x000fe20000000000 */
[----:B------:R-:W-:-:S03]  /*1240*/  UMOV UR11, 0x3c7abc9e ;  /* 0x3c7abc9e000b7882 */ /* 0x000fc60000000000 */
[----:B------:R-:W-:Y:S01]  /*1250*/  ISETP.GT.U32.AND P1, PT, R33, 0xfffff, PT ;  /* 0x000fffff2100780c */ /* 0x000fe20003f24070 */
[----:B------:R-:W-:Y:S02]  /*1260*/  IMAD.MOV.U32 R18, RZ, RZ, R33 ;  /* 0x000000ffff127224 */ /* 0x000fe400078e0021 */
[----:B------:R-:W-:-:S10]  /*1270*/  IMAD.MOV.U32 R20, RZ, RZ, R32 ;  /* 0x000000ffff147224 */ /* 0x000fd400078e0020 */
[----:B------:R-:W-:-:S10]  /*1280*/  @!P1 DMUL R16, R32, 1.80143985094819840000e+16 ;  /* 0x4350000020109828 */ /* 0x000fd40000000000 */
[----:B------:R-:W-:Y:S02]  /*1290*/  @!P1 IMAD.MOV.U32 R18, RZ, RZ, R17 ;  /* 0x000000ffff129224 */ /* 0x000fe400078e0011 */
[----:B------:R-:W-:Y:S01]  /*12a0*/  @!P1 IMAD.MOV.U32 R20, RZ, RZ, R16 ;  /* 0x000000ffff149224 */ /* 0x000fe200078e0010 */
[----:B------:R-:W-:Y:S02]  /*12b0*/  SHF.R.U32.HI R16, RZ, 0x14, R33 ;  /* 0x00000014ff107819 */ /* 0x000fe40000011621 */
[----:B------:R-:W-:Y:S02]  /*12c0*/  LOP3.LUT R18, R18, 0x800fffff, RZ, 0xc0, !PT ;  /* 0x800fffff12127812 */ /* 0x000fe400078ec0ff */
[----:B------:R-:W-:Y:S02]  /*12d0*/  @!P1 LEA.HI R16, R17, 0xffffffca, RZ, 0xc ;  /* 0xffffffca11109811 */ /* 0x000fe400078f60ff */
[----:B------:R-:W-:-:S03]  /*12e0*/  LOP3.LUT R21, R18, 0x3ff00000, RZ, 0xfc, !PT ;  /* 0x3ff0000012157812 */ /* 0x000fc600078efcff */
[----:B------:R-:W-:Y:S01]  /*12f0*/  VIADD R17, R16, 0xfffffc01 ;  /* 0xfffffc0110117836 */ /* 0x000fe20000000000 */
[----:B------:R-:W-:-:S13]  /*1300*/  ISETP.GE.U32.AND P2, PT, R21, 0x3ff6a09f, PT ;  /* 0x3ff6a09f1500780c */ /* 0x000fda0003f46070 */
[----:B------:R-:W-:Y:S02]  /*1310*/  @P2 VIADD R19, R21, 0xfff00000 ;  /* 0xfff0000015132836 */ /* 0x000fe40000000000 */
[----:B------:R-:W-:Y:S02]  /*1320*/  @P2 VIADD R17, R16, 0xfffffc02 ;  /* 0xfffffc0210112836 */ /* 0x000fe40000000000 */
[----:B------:R-:W-:-:S06]  /*1330*/  @P2 IMAD.MOV.U32 R21, RZ, RZ, R19 ;  /* 0x000000ffff152224 */ /* 0x000fcc00078e0013 */
[C---:B------:R-:W-:Y:S02]  /*1340*/  DADD R22, R20.reuse, 1 ;  /* 0x3ff0000014167429 */ /* 0x040fe40000000000 */
[----:B------:R-:W-:-:S04]  /*1350*/  DADD R20, R20, -1 ;  /* 0xbff0000014147429 */ /* 0x000fc80000000000 */
[----:B------:R-:W0:Y:S02]  /*1360*/  MUFU.RCP64H R25, R23 ;  /* 0x0000001700197308 */ /* 0x000e240000001800 */
[----:B0-----:R-:W-:-:S08]  /*1370*/  DFMA R18, -R22, R24, 1 ;  /* 0x3ff000001612742b */ /* 0x001fd00000000118 */
[----:B------:R-:W-:-:S08]  /*1380*/  DFMA R18, R18, R18, R18 ;  /* 0x000000121212722b */ /* 0x000fd00000000012 */
[----:B------:R-:W-:-:S08]  /*1390*/  DFMA R24, R24, R18, R24 ;  /* 0x000000121818722b */ /* 0x000fd00000000018 */
[----:B------:R-:W-:-:S08]  /*13a0*/  DMUL R18, R20, R24 ;  /* 0x0000001814127228 */ /* 0x000fd00000000000 */
[----:B------:R-:W-:-:S08]  /*13b0*/  DFMA R18, R20, R24, R18 ;  /* 0x000000181412722b */ /* 0x000fd00000000012 */
[----:B------:R-:W-:-:S08]  /*13c0*/  DMUL R28, R18, R18 ;  /* 0x00000012121c7228 */ /* 0x000fd00000000000 */
[----:B------:R-:W-:Y:S01]  /*13d0*/  DFMA R22, R28, UR8, R26 ;  /* 0x000000081c167c2b */ /* 0x000fe2000800001a */
[----:B------:R-:W-:Y:S01]  /*13e0*/  UMOV UR8, 0x75488a3f ;  /* 0x75488a3f00087882 */ /* 0x000fe20000000000 */
[----:B------:R-:W-:-:S06]  /*13f0*/  UMOV UR9, 0x3ef3b20a ;  /* 0x3ef3b20a00097882 */ /* 0x000fcc0000000000 */
[----:B------:R-:W-:Y:S01]  /*1400*/  DFMA R22, R28, R22, UR8 ;  /* 0x000000081c167e2b */ /* 0x000fe20008000016 */
[----:B------:R-:W-:Y:S01]  /*1410*/  UMOV UR8, 0xe4faecd5 ;  /* 0xe4faecd500087882 */ /* 0x000fe20000000000 */
[----:B------:R-:W-:-:S06]  /*1420*/  UMOV UR9, 0x3f1745cd ;  /* 0x3f1745cd00097882 */ /* 0x000fcc0000000000 */
[----:B------:R-:W-:Y:S01]  /*1430*/  DFMA R22, R28, R22, UR8 ;  /* 0x000000081c167e2b */ /* 0x000fe20008000016 */
[----:B------:R-:W-:Y:S01]  /*1440*/  UMOV UR8, 0x258a578b ;  /* 0x258a578b00087882 */ /* 0x000fe20000000000 */
[----:B------:R-:W-:-:S06]  /*1450*/  UMOV UR9, 0x3f3c71c7 ;  /* 0x3f3c71c700097882 */ /* 0x000fcc0000000000 */
[----:B------:R-:W-:Y:S01]  /*1460*/  DFMA R26, R28, R22, UR8 ;  /* 0x000000081c1a7e2b */ /* 0x000fe20008000016 */
[----:B------:R-:W-:Y:S01]  /*1470*/  UMOV UR8, 0x9242b910 ;  /* 0x9242b91000087882 */ /* 0x000fe20000000000 */
[----:B------:R-:W-:Y:S01]  /*1480*/  UMOV UR9, 0x3f624924 ;  /* 0x3f62492400097882 */ /* 0x000fe20000000000 */
[----:B------:R-:W-:-:S05]  /*1490*/  DADD R22, R20, -R18 ;  /* 0x0000000014167229 */ /* 0x000fca0000000812 */
[----:B------:R-:W-:Y:S01]  /*14a0*/  DFMA R26, R28, R26, UR8 ;  /* 0x000000081c1a7e2b */ /* 0x000fe2000800001a */
[----:B------:R-:W-:Y:S01]  /*14b0*/  UMOV UR8, 0x99999dfb ;  /* 0x99999dfb00087882 */ /* 0x000fe20000000000 */
[----:B------:R-:W-:Y:S01]  /*14c0*/  UMOV UR9, 0x3f899999 ;  /* 0x3f89999900097882 */ /* 0x000fe20000000000 */
[----:B------:R-:W-:-:S05]  /*14d0*/  DADD R22, R22, R22 ;  /* 0x0000000016167229 */ /* 0x000fca0000000016 */
[----:B------:R-:W-:Y:S01]  /*14e0*/  DFMA R26, R28, R26, UR8 ;  /* 0x000000081c1a7e2b */ /* 0x000fe2000800001a */
[----:B------:R-:W-:Y:S01]  /*14f0*/  UMOV UR8, 0x55555555 ;  /* 0x5555555500087882 */ /* 0x000fe20000000000 */
[----:B------:R-:W-:Y:S01]  /*1500*/  UMOV UR9, 0x3fb55555 ;  /* 0x3fb5555500097882 */ /* 0x000fe20000000000 */
[----:B------:R-:W-:-:S05]  /*1510*/  DFMA R22, R20, -R18, R22 ;  /* 0x800000121416722b */ /* 0x000fca0000000016 */
[----:B------:R-:W-:-:S03]  /*1520*/  DFMA R20, R28, R26, UR8 ;  /* 0x000000081c147e2b */ /* 0x000fc6000800001a */
[----:B------:R-:W-:Y:S02]  /*1530*/  DMUL R22, R24, R22 ;  /* 0x0000001618167228 */ /* 0x000fe40000000000 */
[----:B------:R-:W-:-:S03]  /*1540*/  DMUL R24, R18, R18 ;  /* 0x0000001212187228 */ /* 0x000fc60000000000 */
[----:B------:R-:W-:Y:S01]  /*1550*/  DADD R30, -R20, UR8 ;  /* 0x00000008141e7e29 */ /* 0x000fe20008000100 */
[----:B------:R-:W-:Y:S01]  /*1560*/  UMOV UR8, 0xb9e7b0 ;  /* 0x00b9e7b000087882 */ /* 0x000fe20000000000 */
[----:B------:R-:W-:-:S06]  /*1570*/  UMOV UR9, 0x3c46a4cb ;  /* 0x3c46a4cb00097882 */ /* 0x000fcc0000000000 */
[----:B------:R-:W-:Y:S02]  /*1580*/  DFMA R30, R28, R26, R30 ;  /* 0x0000001a1c1e722b */ /* 0x000fe4000000001e */
[----:B------:R-:W-:Y:S01]  /*1590*/  DFMA R28, R18, R18, -R24 ;  /* 0x00000012121c722b */ /* 0x000fe20000000818 */
[----:B------:R-:W-:Y:S02]  /*15a0*/  VIADD R27, R23, 0x100000 ;  /* 0x00100000171b7836 */ /* 0x000fe40000000000 */
[----:B------:R-:W-:-:S03]  /*15b0*/  IMAD.MOV.U32 R26, RZ, RZ, R22 ;  /* 0x000000ffff1a7224 */ /* 0x000fc600078e0016 */
[----:B------:R-:W-:Y:S01]  /*15c0*/  DADD R30, R30, -UR8 ;  /* 0x800000081e1e7e29 */ /* 0x000fe20008000000 */
[----:B------:R-:W-:Y:S01]  /*15d0*/  UMOV UR8, 0x80000000 ;  /* 0x8000000000087882 */ /* 0x000fe20000000000 */
[----:B------:R-:W-:Y:S01]  /*15e0*/  UMOV UR9, 0x43300000 ;  /* 0x4330000000097882 */ /* 0x000fe20000000000 */
[C---:B------:R-:W-:Y:S02]  /*15f0*/  DFMA R26, R18.reuse, R26, R28 ;  /* 0x0000001a121a722b */ /* 0x040fe4000000001c */
[----:B------:R-:W-:-:S08]  /*1600*/  DMUL R28, R18, R24 ;  /* 0x00000018121c7228 */ /* 0x000fd00000000000 */
[----:B------:R-:W-:-:S08]  /*1610*/  DFMA R32, R18, R24, -R28 ;  /* 0x000000181220722b */ /* 0x000fd0000000081c */
[----:B------:R-:W-:Y:S02]  /*1620*/  DFMA R32, R22, R24, R32 ;  /* 0x000000181620722b */ /* 0x000fe40000000020 */
[----:B------:R-:W-:-:S06]  /*1630*/  DADD R24, R20, R30 ;  /* 0x0000000014187229 */ /* 0x000fcc000000001e */
[----:B------:R-:W-:Y:S02]  /*1640*/  DFMA R26, R18, R26, R32 ;  /* 0x0000001a121a722b */ /* 0x000fe40000000020 */
[----:B------:R-:W-:Y:S02]  /*1650*/  DADD R32, R20, -R24 ;  /* 0x0000000014207229 */ /* 0x000fe40000000818 */
[----:B------:R-:W-:-:S06]  /*1660*/  DMUL R20, R24, R28 ;  /* 0x0000001c18147228 */ /* 0x000fcc0000000000 */
[----:B------:R-:W-:Y:S02]  /*1670*/  DADD R32, R30, R32 ;  /* 0x000000001e207229 */ /* 0x000fe40000000020 */
[----:B------:R-:W-:-:S08]  /*1680*/  DFMA R30, R24, R28, -R20 ;  /* 0x0000001c181e722b */ /* 0x000fd00000000814 */
[----:B------:R-:W-:-:S08]  /*1690*/  DFMA R26, R24, R26, R30 ;  /* 0x0000001a181a722b */ /* 0x000fd0000000001e */
[----:B------:R-:W-:-:S08]  /*16a0*/  DFMA R32, R32, R28, R26 ;  /* 0x0000001c2020722b */ /* 0x000fd0000000001a */
[----:B------:R-:W-:-:S08]  /*16b0*/  DADD R24, R20, R32 ;  /* 0x0000000014187229 */ /* 0x000fd00000000020 */
[--C-:B------:R-:W-:Y:S02]  /*16c0*/  DADD R26, R18, R24.reuse ;  /* 0x00000000121a7229 */ /* 0x100fe40000000018 */
[----:B------:R-:W-:-:S06]  /*16d0*/  DADD R20, R20, -R24 ;  /* 0x0000000014147229 */ /* 0x000fcc0000000818 */
[----:B------:R-:W-:Y:S02]  /*16e0*/  DADD R18, R18, -R26 ;  /* 0x0000000012127229 */ /* 0x000fe4000000081a */
[----:B------:R-:W-:-:S06]  /*16f0*/  DADD R20, R32, R20 ;  /* 0x0000000020147229 */ /* 0x000fcc0000000014 */
[----:B------:R-:W-:-:S08]  /*1700*/  DADD R18, R24, R18 ;  /* 0x0000000018127229 */ /* 0x000fd00000000012 */
[----:B------:R-:W-:-:S08]  /*1710*/  DADD R18, R20, R18 ;  /* 0x0000000014127229 */ /* 0x000fd00000000012 */
[----:B------:R-:W-:Y:S01]  /*1720*/  DADD R22, R22, R18 ;  /* 0x0000000016167229 */ /* 0x000fe20000000012 */
[----:B------:R-:W-:Y:S01]  /*1730*/  LOP3.LUT R18, R17, 0x80000000, RZ, 0x3c, !PT ;  /* 0x8000000011127812 */ /* 0x000fe200078e3cff */
[----:B------:R-:W-:-:S06]  /*1740*/  IMAD.MOV.U32 R19, RZ, RZ, 0x43300000 ;  /* 0x43300000ff137424 */ /* 0x000fcc00078e00ff */
[----:B------:R-:W-:Y:S02]  /*1750*/  DADD R20, R26, R22 ;  /* 0x000000001a147229 */ /* 0x000fe40000000016 */
[----:B------:R-:W-:Y:S01]  /*1760*/  DADD R18, R18, -UR8 ;  /* 0x8000000812127e29 */ /* 0x000fe20008000000 */
[----:B------:R-:W-:Y:S01]  /*1770*/  UMOV UR8, 0xfefa39ef ;  /* 0xfefa39ef00087882 */ /* 0x000fe20000000000 */
[----:B------:R-:W-:-:S04]  /*1780*/  UMOV UR9, 0x3fe62e42 ;  /* 0x3fe62e4200097882 */ /* 0x000fc80000000000 */
[--C-:B------:R-:W-:Y:S02]  /*1790*/  DADD R26, R26, -R20.reuse ;  /* 0x000000001a1a7229 */ /* 0x100fe40000000814 */
[----:B------:R-:W-:-:S06]  /*17a0*/  DFMA R16, R18, UR8, R20 ;  /* 0x0000000812107c2b */ /* 0x000fcc0008000014 */
[----:B------:R-:W-:Y:S02]  /*17b0*/  DADD R26, R22, R26 ;  /* 0x00000000161a7229 */ /* 0x000fe4000000001a */
[----:B------:R-:W-:-:S08]  /*17c0*/  DFMA R24, R18, -UR8, R16 ;  /* 0x8000000812187c2b */ /* 0x000fd00008000010 */
[----:B------:R-:W-:-:S08]  /*17d0*/  DADD R24, -R20, R24 ;  /* 0x0000000014187229 */ /* 0x000fd00000000118 */
[----:B------:R-:W-:-:S08]  /*17e0*/  DADD R22, R26, -R24 ;  /* 0x000000001a167229 */ /* 0x000fd00000000818 */
[----:B------:R-:W-:Y:S01]  /*17f0*/  DFMA R22, R18, UR10, R22 ;  /* 0x0000000a12167c2b */ /* 0x000fe20008000016 */
[C---:B------:R-:W-:Y:S01]  /*1800*/  IMAD.SHL.U32 R18, R7.reuse, 0x2, RZ ;  /* 0x0000000207127824 */ /* 0x040fe200078e00ff */
[----:B------:R-:W-:-:S04]  /*1810*/  LOP3.LUT R19, R7, 0xff0fffff, RZ, 0xc0, !PT ;  /* 0xff0fffff07137812 */ /* 0x000fc800078ec0ff */
[----:B------:R-:W-:Y:S02]  /*1820*/  ISETP.GT.U32.AND P1, PT, R18, -0x2000001, PT ;  /* 0xfdffffff1200780c */ /* 0x000fe40003f24070 */
[----:B------:R-:W-:Y:S01]  /*1830*/  DADD R20, R16, R22 ;  /* 0x0000000010147229 */ /* 0x000fe20000000016 */
[----:B------:R-:W-:Y:S01]  /*1840*/  IMAD.MOV.U32 R18, RZ, RZ, R6 ;  /* 0x000000ffff127224 */ /* 0x000fe200078e0006 */
[----:B------:R-:W-:-:S06]  /*1850*/  SEL R19, R19, R7, P1 ;  /* 0x0000000713137207 */ /* 0x000fcc0000800000 */
[----:B------:R-:W-:Y:S02]  /*1860*/  DADD R24, R16, -R20 ;  /* 0x0000000010187229 */ /* 0x000fe40000000814 */
[----:B------:R-:W-:-:S06]  /*1870*/  DMUL R16, R20, R18 ;  /* 0x0000001214107228 */ /* 0x000fcc0000000000 */
[----:B------:R-:W-:Y:S02]  /*1880*/  DADD R24, R22, R24 ;  /* 0x0000000016187229 */ /* 0x000fe40000000018 */
[----:B------:R-:W-:-:S08]  /*1890*/  DFMA R20, R20, R18, -R16 ;  /* 0x000000121414722b */ /* 0x000fd00000000810 */
[----:B------:R-:W-:Y:S01]  /*18a0*/  DFMA R24, R24, R18, R20 ;  /* 0x000000121818722b */ /* 0x000fe20000000014 */
[----:B------:R-:W-:Y:S02]  /*18b0*/  IMAD.MOV.U32 R18, RZ, RZ, 0x652b82fe ;  /* 0x652b82feff127424 */ /* 0x000fe400078e00ff */
[----:B------:R-:W-:-:S05]  /*18c0*/  IMAD.MOV.U32 R19, RZ, RZ, 0x3ff71547 ;  /* 0x3ff71547ff137424 */ /* 0x000fca00078e00ff */
[----:B------:R-:W-:-:S08]  /*18d0*/  DADD R20, R16, R24 ;  /* 0x0000000010147229 */ /* 0x000fd00000000018 */
[----:B------:R-:W-:Y:S02]  /*18e0*/  DFMA R18, R20, R18, 6.75539944105574400000e+15 ;  /* 0x433800001412742b */ /* 0x000fe40000000012 */
[----:B------:R-:W-:Y:S01]  /*18f0*/  FSETP.GEU.AND P1, PT, |R21|, 4.1917929649353027344, PT ;  /* 0x4086232b1500780b */ /* 0x000fe20003f2e200 */
[----:B------:R-:W-:-:S05]  /*1900*/  DADD R16, R16, -R20 ;  /* 0x0000000010107229 */ /* 0x000fca0000000814 */
[----:B------:R-:W-:-:S03]  /*1910*/  DADD R22, R18, -6.75539944105574400000e+15 ;  /* 0xc338000012167429 */ /* 0x000fc60000000000 */
[----:B------:R-:W-:-:S05]  /*1920*/  DADD R24, R24, R16 ;  /* 0x0000000018187229 */ /* 0x000fca0000000010 */
[----:B------:R-:W-:Y:S01]  /*1930*/  DFMA R26, R22, -UR8, R20 ;  /* 0x80000008161a7c2b */ /* 0x000fe20008000014 */
[----:B------:R-:W-:Y:S01]  /*1940*/  UMOV UR8, 0x3b39803f ;  /* 0x3b39803f00087882 */ /* 0x000fe20000000000 */
[----:B------:R-:W-:-:S06]  /*1950*/  UMOV UR9, 0x3c7abc9e ;  /* 0x3c7abc9e00097882 */ /* 0x000fcc0000000000 */
[----:B------:R-:W-:Y:S01]  /*1960*/  DFMA R22, R22, -UR8, R26 ;  /* 0x8000000816167c2b */ /* 0x000fe2000800001a */
[----:B------:R-:W-:Y:S01]  /*1970*/  UMOV UR8, 0x69ce2bdf ;  /* 0x69ce2bdf00087882 */ /* 0x000fe20000000000 */
[----:B------:R-:W-:Y:S01]  /*1980*/  IMAD.MOV.U32 R26, RZ, RZ, -0x35dec16 ;  /* 0xfca213eaff1a7424 */ /* 0x000fe200078e00ff */
[----:B------:R-:W-:Y:S01]  /*1990*/  UMOV UR9, 0x3e5ade15 ;  /* 0x3e5ade1500097882 */ /* 0x000fe20000000000 */
[----:B------:R-:W-:-:S06]  /*19a0*/  IMAD.MOV.U32 R27, RZ, RZ, 0x3e928af3 ;  /* 0x3e928af3ff1b7424 */ /* 0x000fcc00078e00ff */
        /* <DEDUP_REMOVED lines=24> */
[----:B------:R-:W-:-:S08]  /*1b30*/  DFMA R26, R22, R26, UR8 ;  /* 0x00000008161a7e2b */ /* 0x000fd0000800001a */
[----:B------:R-:W-:-:S08]  /*1b40*/  DFMA R26, R22, R26, 1 ;  /* 0x3ff00000161a742b */ /* 0x000fd0000000001a */
[----:B------:R-:W-:-:S10]  /*1b50*/  DFMA R22, R22, R26, 1 ;  /* 0x3ff000001616742b */ /* 0x000fd4000000001a */
[----:B------:R-:W-:Y:S02]  /*1b60*/  IMAD R17, R18, 0x100000, R23 ;  /* 0x0010000012117824 */ /* 0x000fe400078e0217 */
[----:B------:R-:W-:Y:S01]  /*1b70*/  IMAD.MOV.U32 R16, RZ, RZ, R22 ;  /* 0x000000ffff107224 */ /* 0x000fe200078e0016 */
[----:B------:R-:W-:Y:S06]  /*1b80*/  @!P1 BRA `(.L_x_41) ;  /* 0x0000000000309947 */ /* 0x000fec0003800000 */
[----:B------:R-:W-:Y:S01]  /*1b90*/  FSETP.GEU.AND P2, PT, |R21|, 4.2275390625, PT ;  /* 0x408748001500780b */ /* 0x000fe20003f4e200 */
[C---:B------:R-:W-:Y:S02]  /*1ba0*/  DADD R26, R20.reuse, +INF ;  /* 0x7ff00000141a7429 */ /* 0x040fe40000000000 */
[----:B------:R-:W-:-:S08]  /*1bb0*/  DSETP.GEU.AND P1, PT, R20, RZ, PT ;  /* 0x000000ff1400722a */ /* 0x000fd00003f2e000 */
[----:B------:R-:W-:Y:S02]  /*1bc0*/  FSEL R17, R27, RZ, P1 ;  /* 0x000000ff1b117208 */ /* 0x000fe40000800000 */
[----:B------:R-:W-:-:S04]  /*1bd0*/  @!P2 LEA.HI R16, R18, R18, RZ, 0x1 ;  /* 0x000000121210a211 */ /* 0x000fc800078f08ff */
[----:B------:R-:W-:Y:S02]  /*1be0*/  @!P2 SHF.R.S32.HI R19, RZ, 0x1, R16 ;  /* 0x00000001ff13a819 */ /* 0x000fe40000011410 */
[----:B------:R-:W-:-:S03]  /*1bf0*/  FSEL R16, R26, RZ, P1 ;  /* 0x000000ff1a107208 */ /* 0x000fc60000800000 */
[----:B------:R-:W-:Y:S02]  /*1c00*/  @!P2 IMAD.IADD R18, R18, 0x1, -R19 ;  /* 0x000000011212a824 */ /* 0x000fe400078e0a13 */
[----:B------:R-:W-:-:S03]  /*1c10*/  @!P2 IMAD R23, R19, 0x100000, R23 ;  /* 0x001000001317a824 */ /* 0x000fc600078e0217 */
[----:B------:R-:W-:Y:S01]  /*1c20*/  @!P2 LEA R19, R18, 0x3ff00000, 0x14 ;  /* 0x3ff000001213a811 */ /* 0x000fe200078ea0ff */
[----:B------:R-:W-:-:S06]  /*1c30*/  @!P2 IMAD.MOV.U32 R18, RZ, RZ, RZ ;  /* 0x000000ffff12a224 */ /* 0x000fcc00078e00ff */
[----:B------:R-:W-:-:S11]  /*1c40*/  @!P2 DMUL R16, R22, R18 ;  /* 0x000000121610a228 */ /* 0x000fd60000000000 */
.L_x_41:
[----:B------:R-:W-:Y:S02]  /*1c50*/  DFMA R24, R24, R16, R16 ;  /* 0x000000101818722b */ /* 0x000fe40000000010 */
[----:B------:R-:W-:-:S08]  /*1c60*/  DSETP.NEU.AND P1, PT, |R16|, +INF , PT ;  /* 0x7ff000001000742a */ /* 0x000fd00003f2d200 */
[----:B------:R-:W-:Y:S01]  /*1c70*/  FSEL R21, R16, R24, !P1 ;  /* 0x0000001810157208 */ /* 0x000fe20004800000 */
[----:B------:R-:W-:Y:S01]  /*1c80*/  IMAD.MOV.U32 R16, RZ, RZ, R0 ;  /* 0x000000ffff107224 */ /* 0x000fe200078e0000 */
[----:B------:R-:W-:Y:S01]  /*1c90*/  FSEL R24, R17, R25, !P1 ;  /* 0x0000001911187208 */ /* 0x000fe20004800000 */
[----:B------:R-:W-:-:S04]  /*1ca0*/  IMAD.MOV.U32 R17, RZ, RZ, 0x0 ;  /* 0x00000000ff117424 */ /* 0x000fc800078e00ff */
[----:B------:R-:W-:Y:S05]  /*1cb0*/  RET.REL.NODEC R16 `(hessian_kernel) ;  /* 0xffffffe010d07950 */ /* 0x000fea0003c3ffff */
.L_x_42:
        /* <DEDUP_REMOVED lines=12> */
.L_x_47:


//--------------------- .nv.shared.reserved.0     --------------------------
	.section	.nv.shared.reserved.0,"aw",@nobits
	.weak		__nv_reservedSMEM_offset_0_alias
	.size		__nv_reservedSMEM_offset_0_alias, 0, 64
	.other		__nv_reservedSMEM_offset_0_alias,@"STO_CUDA_RESERVED_SHARED STV_DEFAULT"
__nv_reservedSMEM_offset_0_alias:
	.zero		0
	.zero		64


//--------------------- .nv.constant0.td_perturbation_matrix_kernel --------------------------
	.section	.nv.constant0.td_perturbation_matrix_kernel,"a",@progbits
	.sectionflags	@""
	.align	4
.nv.constant0.td_perturbation_matrix_kernel:
	.zero		924


//--------------------- .nv.constant0.perturbation_matrix_kernel --------------------------
	.section	.nv.constant0.perturbation_matrix_kernel,"a",@progbits
	.sectionflags	@""
	.align	4
.nv.constant0.perturbation_matrix_kernel:
	.zero		924


//--------------------- .nv.constant0.hessian_kernel --------------------------
	.section	.nv.constant0.hessian_kernel,"a",@progbits
	.sectionflags	@""
	.align	4
.nv.constant0.hessian_kernel:
	.zero		948


//--------------------- SYMBOLS --------------------------

	.type		.nv.reservedSmem.offset0,@object
	.size		.nv.reservedSmem.offset0,0x4
